//
// Generated by NVIDIA NVVM Compiler
//
// Compiler Build ID: CL-36424714
// Cuda compilation tools, release 13.0, V13.0.88
// Based on NVVM 20.0.0
//

.version 9.0
.target sm_100
.address_size 64

	// .globl	_Z23flash_attention_forwardPK6__halfS1_S1_PS_PfS3_iiii
// shared_mem has been demoted

.visible .entry _Z23flash_attention_forwardPK6__halfS1_S1_PS_PfS3_iiii(
	.param .u64 .ptr .align 1 _Z23flash_attention_forwardPK6__halfS1_S1_PS_PfS3_iiii_param_0,
	.param .u64 .ptr .align 1 _Z23flash_attention_forwardPK6__halfS1_S1_PS_PfS3_iiii_param_1,
	.param .u64 .ptr .align 1 _Z23flash_attention_forwardPK6__halfS1_S1_PS_PfS3_iiii_param_2,
	.param .u64 .ptr .align 1 _Z23flash_attention_forwardPK6__halfS1_S1_PS_PfS3_iiii_param_3,
	.param .u64 .ptr .align 1 _Z23flash_attention_forwardPK6__halfS1_S1_PS_PfS3_iiii_param_4,
	.param .u64 .ptr .align 1 _Z23flash_attention_forwardPK6__halfS1_S1_PS_PfS3_iiii_param_5,
	.param .u32 _Z23flash_attention_forwardPK6__halfS1_S1_PS_PfS3_iiii_param_6,
	.param .u32 _Z23flash_attention_forwardPK6__halfS1_S1_PS_PfS3_iiii_param_7,
	.param .u32 _Z23flash_attention_forwardPK6__halfS1_S1_PS_PfS3_iiii_param_8,
	.param .u32 _Z23flash_attention_forwardPK6__halfS1_S1_PS_PfS3_iiii_param_9
)
{
	.reg .pred 	%p<38>;
	.reg .b16 	%rs<565>;
	.reg .b32 	%r<480>;
	.reg .b32 	%f<1214>;
	.reg .b64 	%rd<99>;
	// demoted variable
	.shared .align 16 .b8 shared_mem[41472];
	ld.param.u64 	%rd19, [_Z23flash_attention_forwardPK6__halfS1_S1_PS_PfS3_iiii_param_0];
	ld.param.u64 	%rd20, [_Z23flash_attention_forwardPK6__halfS1_S1_PS_PfS3_iiii_param_1];
	ld.param.u64 	%rd21, [_Z23flash_attention_forwardPK6__halfS1_S1_PS_PfS3_iiii_param_2];
	ld.param.u64 	%rd22, [_Z23flash_attention_forwardPK6__halfS1_S1_PS_PfS3_iiii_param_3];
	ld.param.u64 	%rd17, [_Z23flash_attention_forwardPK6__halfS1_S1_PS_PfS3_iiii_param_4];
	ld.param.u64 	%rd18, [_Z23flash_attention_forwardPK6__halfS1_S1_PS_PfS3_iiii_param_5];
	ld.param.u32 	%r77, [_Z23flash_attention_forwardPK6__halfS1_S1_PS_PfS3_iiii_param_7];
	ld.param.u32 	%r75, [_Z23flash_attention_forwardPK6__halfS1_S1_PS_PfS3_iiii_param_8];
	ld.param.u32 	%r76, [_Z23flash_attention_forwardPK6__halfS1_S1_PS_PfS3_iiii_param_9];
	cvta.to.global.u64 	%rd1, %rd21;
	cvta.to.global.u64 	%rd2, %rd20;
	cvta.to.global.u64 	%rd3, %rd19;
	cvta.to.global.u64 	%rd4, %rd22;
	mov.u32 	%r1, %tid.x;
	mov.u32 	%r78, %ctaid.x;
	mov.u32 	%r79, %ctaid.y;
	mov.u32 	%r80, %ctaid.z;
	shl.b32 	%r2, %r80, 6;
	shr.u32 	%r3, %r1, 3;
	add.s32 	%r4, %r2, %r3;
	shl.b32 	%r81, %r1, 3;
	and.b32  	%r5, %r81, 56;
	mad.lo.s32 	%r82, %r77, %r78, %r79;
	mul.lo.s32 	%r83, %r82, %r75;
	mul.lo.s32 	%r84, %r83, %r76;
	cvt.s64.s32 	%rd5, %r84;
	setp.lt.s32 	%p1, %r75, 1;
	@%p1 bra 	$L__BB0_63;
	cvt.rn.f32.s32 	%f36, %r76;
	sqrt.rn.f32 	%f37, %f36;
	rcp.rn.f32 	%f1, %f37;
	and.b32  	%r6, %r1, 31;
	mov.u32 	%r7, %ntid.x;
	shl.b32 	%r86, %r3, 7;
	mov.u32 	%r87, shared_mem;
	add.s32 	%r8, %r87, %r86;
	mul.lo.s32 	%r9, %r76, %r4;
	cvt.s64.s32 	%rd6, %r76;
	add.s32 	%r10, %r1, %r7;
	cvt.u16.u32 	%rs2, %r10;
	xor.b16  	%rs3, %rs2, 4095;
	cvt.u16.u32 	%rs4, %r7;
	div.u16 	%rs5, %rs3, %rs4;
	and.b16  	%rs1, %rs5, 3;
	shr.u32 	%r11, %r1, 6;
	and.b32  	%r12, %r1, 63;
	add.s32 	%r88, %r87, 8192;
	shl.b32 	%r89, %r11, 7;
	add.s32 	%r90, %r88, %r89;
	shl.b32 	%r91, %r1, 1;
	and.b32  	%r92, %r91, 126;
	add.s32 	%r13, %r90, %r92;
	shr.u32 	%r14, %r10, 6;
	and.b32  	%r15, %r10, 63;
	shl.b32 	%r93, %r14, 7;
	add.s32 	%r94, %r88, %r93;
	shl.b32 	%r95, %r10, 1;
	and.b32  	%r96, %r95, 126;
	add.s32 	%r16, %r94, %r96;
	add.s32 	%r17, %r10, %r7;
	shr.u32 	%r18, %r17, 6;
	and.b32  	%r19, %r17, 63;
	shl.b32 	%r97, %r18, 7;
	add.s32 	%r98, %r88, %r97;
	shl.b32 	%r99, %r17, 1;
	and.b32  	%r100, %r99, 126;
	add.s32 	%r20, %r98, %r100;
	add.s32 	%r21, %r17, %r7;
	add.s32 	%r22, %r11, %r2;
	mad.lo.s32 	%r101, %r22, %r76, %r12;
	cvt.s64.s32 	%rd23, %r101;
	add.s64 	%rd24, %rd23, %rd5;
	shl.b64 	%rd25, %rd24, 1;
	add.s64 	%rd7, %rd3, %rd25;
	add.s32 	%r23, %r14, %r2;
	mad.lo.s32 	%r102, %r23, %r76, %r15;
	cvt.s64.s32 	%rd26, %r102;
	add.s64 	%rd27, %rd26, %rd5;
	shl.b64 	%rd28, %rd27, 1;
	add.s64 	%rd8, %rd3, %rd28;
	add.s32 	%r24, %r18, %r2;
	mad.lo.s32 	%r103, %r24, %r76, %r19;
	cvt.s64.s32 	%rd29, %r103;
	add.s64 	%rd30, %rd29, %rd5;
	shl.b64 	%rd31, %rd30, 1;
	add.s64 	%rd9, %rd3, %rd31;
	add.s32 	%r25, %r5, 3;
	add.s32 	%r26, %r5, 4;
	add.s32 	%r27, %r5, 6;
	add.s32 	%r28, %r5, 7;
	shl.b32 	%r104, %r5, 7;
	add.s32 	%r105, %r87, %r104;
	add.s32 	%r29, %r105, 16384;
	add.s32 	%r106, %r5, %r9;
	cvt.s64.s32 	%rd32, %r106;
	add.s64 	%rd33, %rd32, %rd5;
	shl.b64 	%rd34, %rd33, 1;
	add.s64 	%rd10, %rd4, %rd34;
	shl.b32 	%r30, %r7, 2;
	cvta.to.global.u64 	%rd11, %rd18;
	cvta.to.global.u64 	%rd12, %rd17;
	mov.b32 	%r471, 0;
$L__BB0_2:
	setp.eq.s16 	%p2, %rs1, 2;
	mov.u32 	%r472, %r1;
	@%p2 bra 	$L__BB0_11;
	add.s32 	%r32, %r11, %r471;
	setp.ge.s32 	%p3, %r32, %r75;
	@%p3 bra 	$L__BB0_5;
	mad.lo.s32 	%r107, %r32, %r76, %r12;
	cvt.s64.s32 	%rd35, %r107;
	add.s64 	%rd36, %rd35, %rd5;
	shl.b64 	%rd37, %rd36, 1;
	add.s64 	%rd38, %rd2, %rd37;
	ld.global.nc.u16 	%rs6, [%rd38];
	st.shared.u16 	[%r13], %rs6;
	add.s64 	%rd39, %rd1, %rd37;
	ld.global.nc.u16 	%rs7, [%rd39];
	st.shared.u16 	[%r13+8192], %rs7;
$L__BB0_5:
	setp.eq.s16 	%p4, %rs1, 3;
	mov.u32 	%r472, %r10;
	@%p4 bra 	$L__BB0_11;
	add.s32 	%r33, %r14, %r471;
	setp.ge.s32 	%p5, %r33, %r75;
	@%p5 bra 	$L__BB0_8;
	mad.lo.s32 	%r108, %r33, %r76, %r15;
	cvt.s64.s32 	%rd40, %r108;
	add.s64 	%rd41, %rd40, %rd5;
	shl.b64 	%rd42, %rd41, 1;
	add.s64 	%rd43, %rd2, %rd42;
	ld.global.nc.u16 	%rs8, [%rd43];
	st.shared.u16 	[%r16], %rs8;
	add.s64 	%rd44, %rd1, %rd42;
	ld.global.nc.u16 	%rs9, [%rd44];
	st.shared.u16 	[%r16+8192], %rs9;
$L__BB0_8:
	setp.eq.s16 	%p6, %rs1, 0;
	mov.u32 	%r472, %r17;
	@%p6 bra 	$L__BB0_11;
	add.s32 	%r34, %r18, %r471;
	setp.ge.s32 	%p7, %r34, %r75;
	mov.u32 	%r472, %r21;
	@%p7 bra 	$L__BB0_11;
	mad.lo.s32 	%r109, %r34, %r76, %r19;
	cvt.s64.s32 	%rd45, %r109;
	add.s64 	%rd46, %rd45, %rd5;
	shl.b64 	%rd47, %rd46, 1;
	add.s64 	%rd48, %rd2, %rd47;
	ld.global.nc.u16 	%rs10, [%rd48];
	st.shared.u16 	[%r20], %rs10;
	add.s64 	%rd49, %rd1, %rd47;
	ld.global.nc.u16 	%rs11, [%rd49];
	st.shared.u16 	[%r20+8192], %rs11;
	mov.u32 	%r472, %r21;
$L__BB0_11:
	shl.b32 	%r110, %r7, 1;
	add.s32 	%r475, %r110, %r472;
	mad.lo.s32 	%r474, %r7, 3, %r472;
	add.s32 	%r473, %r7, %r472;
$L__BB0_12:
	shr.u32 	%r43, %r472, 6;
	add.s32 	%r44, %r43, %r471;
	setp.ge.s32 	%p8, %r44, %r75;
	@%p8 bra 	$L__BB0_14;
	and.b32  	%r111, %r472, 63;
	mad.lo.s32 	%r112, %r44, %r76, %r111;
	shl.b32 	%r113, %r43, 7;
	mov.u32 	%r114, shared_mem;
	add.s32 	%r115, %r114, %r113;
	shl.b32 	%r116, %r472, 1;
	and.b32  	%r117, %r116, 126;
	add.s32 	%r118, %r115, %r117;
	cvt.s64.s32 	%rd50, %r112;
	add.s64 	%rd51, %rd50, %rd5;
	shl.b64 	%rd52, %rd51, 1;
	add.s64 	%rd53, %rd2, %rd52;
	ld.global.nc.u16 	%rs12, [%rd53];
	st.shared.u16 	[%r118+8192], %rs12;
	add.s64 	%rd54, %rd1, %rd52;
	ld.global.nc.u16 	%rs13, [%rd54];
	st.shared.u16 	[%r118+16384], %rs13;
$L__BB0_14:
	shr.u32 	%r45, %r473, 6;
	add.s32 	%r46, %r45, %r471;
	setp.ge.s32 	%p9, %r46, %r75;
	@%p9 bra 	$L__BB0_16;
	and.b32  	%r119, %r473, 63;
	mad.lo.s32 	%r120, %r46, %r76, %r119;
	shl.b32 	%r121, %r45, 7;
	mov.u32 	%r122, shared_mem;
	add.s32 	%r123, %r122, %r121;
	shl.b32 	%r124, %r473, 1;
	and.b32  	%r125, %r124, 126;
	add.s32 	%r126, %r123, %r125;
	cvt.s64.s32 	%rd55, %r120;
	add.s64 	%rd56, %rd55, %rd5;
	shl.b64 	%rd57, %rd56, 1;
	add.s64 	%rd58, %rd2, %rd57;
	ld.global.nc.u16 	%rs14, [%rd58];
	st.shared.u16 	[%r126+8192], %rs14;
	add.s64 	%rd59, %rd1, %rd57;
	ld.global.nc.u16 	%rs15, [%rd59];
	st.shared.u16 	[%r126+16384], %rs15;
$L__BB0_16:
	add.s32 	%r47, %r472, %r7;
	shr.u32 	%r48, %r475, 6;
	add.s32 	%r49, %r48, %r471;
	setp.ge.s32 	%p10, %r49, %r75;
	@%p10 bra 	$L__BB0_18;
	and.b32  	%r127, %r475, 63;
	mad.lo.s32 	%r128, %r49, %r76, %r127;
	shl.b32 	%r129, %r48, 7;
	mov.u32 	%r130, shared_mem;
	add.s32 	%r131, %r130, %r129;
	shl.b32 	%r132, %r475, 1;
	and.b32  	%r133, %r132, 126;
	add.s32 	%r134, %r131, %r133;
	cvt.s64.s32 	%rd60, %r128;
	add.s64 	%rd61, %rd60, %rd5;
	shl.b64 	%rd62, %rd61, 1;
	add.s64 	%rd63, %rd2, %rd62;
	ld.global.nc.u16 	%rs16, [%rd63];
	st.shared.u16 	[%r134+8192], %rs16;
	add.s64 	%rd64, %rd1, %rd62;
	ld.global.nc.u16 	%rs17, [%rd64];
	st.shared.u16 	[%r134+16384], %rs17;
$L__BB0_18:
	add.s32 	%r50, %r47, %r7;
	shr.u32 	%r51, %r474, 6;
	add.s32 	%r52, %r51, %r471;
	setp.ge.s32 	%p11, %r52, %r75;
	@%p11 bra 	$L__BB0_20;
	and.b32  	%r135, %r474, 63;
	mad.lo.s32 	%r136, %r52, %r76, %r135;
	shl.b32 	%r137, %r51, 7;
	mov.u32 	%r138, shared_mem;
	add.s32 	%r139, %r138, %r137;
	shl.b32 	%r140, %r474, 1;
	and.b32  	%r141, %r140, 126;
	add.s32 	%r142, %r139, %r141;
	cvt.s64.s32 	%rd65, %r136;
	add.s64 	%rd66, %rd65, %rd5;
	shl.b64 	%rd67, %rd66, 1;
	add.s64 	%rd68, %rd2, %rd67;
	ld.global.nc.u16 	%rs18, [%rd68];
	st.shared.u16 	[%r142+8192], %rs18;
	add.s64 	%rd69, %rd1, %rd67;
	ld.global.nc.u16 	%rs19, [%rd69];
	st.shared.u16 	[%r142+16384], %rs19;
$L__BB0_20:
	add.s32 	%r143, %r50, %r7;
	add.s32 	%r472, %r143, %r7;
	add.s32 	%r475, %r475, %r30;
	add.s32 	%r474, %r474, %r30;
	add.s32 	%r473, %r473, %r30;
	setp.lt.u32 	%p12, %r472, 4096;
	@%p12 bra 	$L__BB0_12;
	bar.sync 	0;
	mov.u32 	%r477, %r1;
	@%p2 bra 	$L__BB0_29;
	setp.ge.u32 	%p14, %r22, %r75;
	@%p14 bra 	$L__BB0_24;
	ld.global.nc.u16 	%rs20, [%rd7];
	st.shared.u16 	[%r13+-8192], %rs20;
$L__BB0_24:
	setp.eq.s16 	%p15, %rs1, 3;
	mov.u32 	%r477, %r10;
	@%p15 bra 	$L__BB0_29;
	setp.ge.u32 	%p16, %r23, %r75;
	@%p16 bra 	$L__BB0_27;
	ld.global.nc.u16 	%rs21, [%rd8];
	st.shared.u16 	[%r16+-8192], %rs21;
$L__BB0_27:
	setp.ge.u32 	%p17, %r24, %r75;
	setp.eq.s16 	%p18, %rs1, 0;
	or.pred  	%p19, %p18, %p17;
	selp.b32 	%r477, %r17, %r21, %p18;
	@%p19 bra 	$L__BB0_29;
	ld.global.nc.u16 	%rs22, [%rd9];
	st.shared.u16 	[%r20+-8192], %rs22;
	mov.u32 	%r477, %r21;
$L__BB0_29:
	shr.u32 	%r60, %r477, 6;
	add.s32 	%r61, %r60, %r2;
	setp.ge.s32 	%p20, %r61, %r75;
	@%p20 bra 	$L__BB0_31;
	and.b32  	%r145, %r477, 63;
	mad.lo.s32 	%r146, %r61, %r76, %r145;
	shl.b32 	%r147, %r60, 7;
	mov.u32 	%r148, shared_mem;
	add.s32 	%r149, %r148, %r147;
	shl.b32 	%r150, %r477, 1;
	and.b32  	%r151, %r150, 126;
	add.s32 	%r152, %r149, %r151;
	cvt.s64.s32 	%rd70, %r146;
	add.s64 	%rd71, %rd70, %rd5;
	shl.b64 	%rd72, %rd71, 1;
	add.s64 	%rd73, %rd3, %rd72;
	ld.global.nc.u16 	%rs23, [%rd73];
	st.shared.u16 	[%r152], %rs23;
$L__BB0_31:
	add.s32 	%r62, %r477, %r7;
	shr.u32 	%r63, %r62, 6;
	add.s32 	%r64, %r63, %r2;
	setp.ge.s32 	%p21, %r64, %r75;
	@%p21 bra 	$L__BB0_33;
	and.b32  	%r153, %r62, 63;
	mad.lo.s32 	%r154, %r64, %r76, %r153;
	shl.b32 	%r155, %r63, 7;
	mov.u32 	%r156, shared_mem;
	add.s32 	%r157, %r156, %r155;
	shl.b32 	%r158, %r62, 1;
	and.b32  	%r159, %r158, 126;
	add.s32 	%r160, %r157, %r159;
	cvt.s64.s32 	%rd74, %r154;
	add.s64 	%rd75, %rd74, %rd5;
	shl.b64 	%rd76, %rd75, 1;
	add.s64 	%rd77, %rd3, %rd76;
	ld.global.nc.u16 	%rs24, [%rd77];
	st.shared.u16 	[%r160], %rs24;
$L__BB0_33:
	add.s32 	%r65, %r62, %r7;
	shr.u32 	%r66, %r65, 6;
	add.s32 	%r67, %r66, %r2;
	setp.ge.s32 	%p22, %r67, %r75;
	@%p22 bra 	$L__BB0_35;
	and.b32  	%r161, %r65, 63;
	mad.lo.s32 	%r162, %r67, %r76, %r161;
	shl.b32 	%r163, %r66, 7;
	mov.u32 	%r164, shared_mem;
	add.s32 	%r165, %r164, %r163;
	shl.b32 	%r166, %r65, 1;
	and.b32  	%r167, %r166, 126;
	add.s32 	%r168, %r165, %r167;
	cvt.s64.s32 	%rd78, %r162;
	add.s64 	%rd79, %rd78, %rd5;
	shl.b64 	%rd80, %rd79, 1;
	add.s64 	%rd81, %rd3, %rd80;
	ld.global.nc.u16 	%rs25, [%rd81];
	st.shared.u16 	[%r168], %rs25;
$L__BB0_35:
	add.s32 	%r68, %r65, %r7;
	shr.u32 	%r69, %r68, 6;
	add.s32 	%r70, %r69, %r2;
	setp.ge.s32 	%p23, %r70, %r75;
	@%p23 bra 	$L__BB0_37;
	and.b32  	%r169, %r68, 63;
	mad.lo.s32 	%r170, %r70, %r76, %r169;
	shl.b32 	%r171, %r69, 7;
	mov.u32 	%r172, shared_mem;
	add.s32 	%r173, %r172, %r171;
	shl.b32 	%r174, %r68, 1;
	and.b32  	%r175, %r174, 126;
	add.s32 	%r176, %r173, %r175;
	cvt.s64.s32 	%rd82, %r170;
	add.s64 	%rd83, %rd82, %rd5;
	shl.b64 	%rd84, %rd83, 1;
	add.s64 	%rd85, %rd3, %rd84;
	ld.global.nc.u16 	%rs26, [%rd85];
	st.shared.u16 	[%r176], %rs26;
$L__BB0_37:
	add.s32 	%r477, %r68, %r7;
	setp.lt.u32 	%p24, %r477, 4096;
	@%p24 bra 	$L__BB0_29;
	setp.ge.u32 	%p25, %r4, %r75;
	bar.sync 	0;
	@%p25 bra 	$L__BB0_62;
	mov.f32 	%f1213, 0fFF800000;
	mov.b32 	%r479, 0;
	mov.f32 	%f1205, 0f00000000;
	mov.f32 	%f1206, %f1205;
	mov.f32 	%f1207, %f1205;
	mov.f32 	%f1208, %f1205;
	mov.f32 	%f1209, %f1205;
	mov.f32 	%f1210, %f1205;
	mov.f32 	%f1211, %f1205;
	mov.f32 	%f1212, %f1205;
$L__BB0_40:
	shl.b32 	%r178, %r479, 1;
	add.s32 	%r179, %r8, %r178;
	ld.shared.u32 	%r180, [%r179];
	mov.b32 	{%rs27, %rs36}, %r180;
	// begin inline asm
	{  cvt.f32.f16 %f40, %rs27;}

	// end inline asm
	mul.f32 	%f58, %f1, %f40;
	mov.u32 	%r181, shared_mem;
	add.s32 	%r182, %r181, %r178;
	shl.b32 	%r183, %r5, 7;
	add.s32 	%r184, %r182, %r183;
	ld.shared.u32 	%r185, [%r184+8192];
	mov.b32 	{%rs28, %rs37}, %r185;
	// begin inline asm
	{  cvt.f32.f16 %f41, %rs28;}

	// end inline asm
	fma.rn.f32 	%f59, %f58, %f41, %f1212;
	max.f32 	%f60, %f1213, %f59;
	ld.shared.u32 	%r186, [%r184+8320];
	mov.b32 	{%rs29, %rs38}, %r186;
	// begin inline asm
	{  cvt.f32.f16 %f42, %rs29;}

	// end inline asm
	fma.rn.f32 	%f61, %f58, %f42, %f1211;
	max.f32 	%f62, %f60, %f61;
	ld.shared.u32 	%r187, [%r184+8448];
	mov.b32 	{%rs30, %rs39}, %r187;
	// begin inline asm
	{  cvt.f32.f16 %f43, %rs30;}

	// end inline asm
	fma.rn.f32 	%f63, %f58, %f43, %f1210;
	max.f32 	%f64, %f62, %f63;
	ld.shared.u32 	%r188, [%r184+8576];
	mov.b32 	{%rs31, %rs40}, %r188;
	// begin inline asm
	{  cvt.f32.f16 %f44, %rs31;}

	// end inline asm
	fma.rn.f32 	%f65, %f58, %f44, %f1209;
	max.f32 	%f66, %f64, %f65;
	ld.shared.u32 	%r189, [%r184+8704];
	mov.b32 	{%rs32, %rs41}, %r189;
	// begin inline asm
	{  cvt.f32.f16 %f45, %rs32;}

	// end inline asm
	fma.rn.f32 	%f67, %f58, %f45, %f1208;
	max.f32 	%f68, %f66, %f67;
	ld.shared.u32 	%r190, [%r184+8832];
	mov.b32 	{%rs33, %rs42}, %r190;
	// begin inline asm
	{  cvt.f32.f16 %f46, %rs33;}

	// end inline asm
	fma.rn.f32 	%f69, %f58, %f46, %f1207;
	max.f32 	%f70, %f68, %f69;
	ld.shared.u32 	%r191, [%r184+8960];
	mov.b32 	{%rs34, %rs43}, %r191;
	// begin inline asm
	{  cvt.f32.f16 %f47, %rs34;}

	// end inline asm
	fma.rn.f32 	%f71, %f58, %f47, %f1206;
	max.f32 	%f72, %f70, %f71;
	ld.shared.u32 	%r192, [%r184+9088];
	mov.b32 	{%rs35, %rs44}, %r192;
	// begin inline asm
	{  cvt.f32.f16 %f48, %rs35;}

	// end inline asm
	fma.rn.f32 	%f73, %f58, %f48, %f1205;
	max.f32 	%f74, %f72, %f73;
	// begin inline asm
	{  cvt.f32.f16 %f49, %rs36;}

	// end inline asm
	mul.f32 	%f75, %f1, %f49;
	// begin inline asm
	{  cvt.f32.f16 %f50, %rs37;}

	// end inline asm
	fma.rn.f32 	%f1212, %f75, %f50, %f59;
	max.f32 	%f76, %f74, %f1212;
	// begin inline asm
	{  cvt.f32.f16 %f51, %rs38;}

	// end inline asm
	fma.rn.f32 	%f1211, %f75, %f51, %f61;
	max.f32 	%f77, %f76, %f1211;
	// begin inline asm
	{  cvt.f32.f16 %f52, %rs39;}

	// end inline asm
	fma.rn.f32 	%f1210, %f75, %f52, %f63;
	max.f32 	%f78, %f77, %f1210;
	// begin inline asm
	{  cvt.f32.f16 %f53, %rs40;}

	// end inline asm
	fma.rn.f32 	%f1209, %f75, %f53, %f65;
	max.f32 	%f79, %f78, %f1209;
	// begin inline asm
	{  cvt.f32.f16 %f54, %rs41;}

	// end inline asm
	fma.rn.f32 	%f1208, %f75, %f54, %f67;
	max.f32 	%f80, %f79, %f1208;
	// begin inline asm
	{  cvt.f32.f16 %f55, %rs42;}

	// end inline asm
	fma.rn.f32 	%f1207, %f75, %f55, %f69;
	max.f32 	%f81, %f80, %f1207;
	// begin inline asm
	{  cvt.f32.f16 %f56, %rs43;}

	// end inline asm
	fma.rn.f32 	%f1206, %f75, %f56, %f71;
	max.f32 	%f82, %f81, %f1206;
	// begin inline asm
	{  cvt.f32.f16 %f57, %rs44;}

	// end inline asm
	fma.rn.f32 	%f1205, %f75, %f57, %f73;
	max.f32 	%f1213, %f82, %f1205;
	add.s32 	%r479, %r479, 2;
	setp.ne.s32 	%p26, %r479, 64;
	@%p26 bra 	$L__BB0_40;
	setp.ge.u32 	%p27, %r5, %r75;
	sub.f32 	%f147, %f1212, %f1213;
	fma.rn.f32 	%f148, %f147, 0f3BBB989D, 0f3F000000;
	cvt.sat.f32.f32 	%f149, %f148;
	mov.f32 	%f150, 0f4B400001;
	mov.f32 	%f151, 0f437C0000;
	fma.rm.f32 	%f152, %f149, %f151, %f150;
	add.f32 	%f153, %f152, 0fCB40007F;
	neg.f32 	%f154, %f153;
	fma.rn.f32 	%f155, %f147, 0f3FB8AA3B, %f154;
	fma.rn.f32 	%f156, %f147, 0f32A57060, %f155;
	mov.b32 	%r193, %f152;
	shl.b32 	%r194, %r193, 23;
	mov.b32 	%f157, %r194;
	ex2.approx.ftz.f32 	%f158, %f156;
	mul.f32 	%f159, %f158, %f157;
	add.f32 	%f160, %f159, 0f00000000;
	sub.f32 	%f161, %f1211, %f1213;
	fma.rn.f32 	%f162, %f161, 0f3BBB989D, 0f3F000000;
	cvt.sat.f32.f32 	%f163, %f162;
	fma.rm.f32 	%f164, %f163, %f151, %f150;
	add.f32 	%f165, %f164, 0fCB40007F;
	neg.f32 	%f166, %f165;
	fma.rn.f32 	%f167, %f161, 0f3FB8AA3B, %f166;
	fma.rn.f32 	%f168, %f161, 0f32A57060, %f167;
	mov.b32 	%r195, %f164;
	shl.b32 	%r196, %r195, 23;
	mov.b32 	%f169, %r196;
	ex2.approx.ftz.f32 	%f170, %f168;
	mul.f32 	%f20, %f170, %f169;
	add.f32 	%f171, %f160, %f20;
	sub.f32 	%f172, %f1210, %f1213;
	fma.rn.f32 	%f173, %f172, 0f3BBB989D, 0f3F000000;
	cvt.sat.f32.f32 	%f174, %f173;
	fma.rm.f32 	%f175, %f174, %f151, %f150;
	add.f32 	%f176, %f175, 0fCB40007F;
	neg.f32 	%f177, %f176;
	fma.rn.f32 	%f178, %f172, 0f3FB8AA3B, %f177;
	fma.rn.f32 	%f179, %f172, 0f32A57060, %f178;
	mov.b32 	%r197, %f175;
	shl.b32 	%r198, %r197, 23;
	mov.b32 	%f180, %r198;
	ex2.approx.ftz.f32 	%f181, %f179;
	mul.f32 	%f21, %f181, %f180;
	add.f32 	%f182, %f171, %f21;
	sub.f32 	%f183, %f1209, %f1213;
	fma.rn.f32 	%f184, %f183, 0f3BBB989D, 0f3F000000;
	cvt.sat.f32.f32 	%f185, %f184;
	fma.rm.f32 	%f186, %f185, %f151, %f150;
	add.f32 	%f187, %f186, 0fCB40007F;
	neg.f32 	%f188, %f187;
	fma.rn.f32 	%f189, %f183, 0f3FB8AA3B, %f188;
	fma.rn.f32 	%f190, %f183, 0f32A57060, %f189;
	mov.b32 	%r199, %f186;
	shl.b32 	%r200, %r199, 23;
	mov.b32 	%f191, %r200;
	ex2.approx.ftz.f32 	%f192, %f190;
	mul.f32 	%f22, %f192, %f191;
	add.f32 	%f193, %f182, %f22;
	sub.f32 	%f194, %f1208, %f1213;
	fma.rn.f32 	%f195, %f194, 0f3BBB989D, 0f3F000000;
	cvt.sat.f32.f32 	%f196, %f195;
	fma.rm.f32 	%f197, %f196, %f151, %f150;
	add.f32 	%f198, %f197, 0fCB40007F;
	neg.f32 	%f199, %f198;
	fma.rn.f32 	%f200, %f194, 0f3FB8AA3B, %f199;
	fma.rn.f32 	%f201, %f194, 0f32A57060, %f200;
	mov.b32 	%r201, %f197;
	shl.b32 	%r202, %r201, 23;
	mov.b32 	%f202, %r202;
	ex2.approx.ftz.f32 	%f203, %f201;
	mul.f32 	%f23, %f203, %f202;
	add.f32 	%f204, %f193, %f23;
	sub.f32 	%f205, %f1207, %f1213;
	fma.rn.f32 	%f206, %f205, 0f3BBB989D, 0f3F000000;
	cvt.sat.f32.f32 	%f207, %f206;
	fma.rm.f32 	%f208, %f207, %f151, %f150;
	add.f32 	%f209, %f208, 0fCB40007F;
	neg.f32 	%f210, %f209;
	fma.rn.f32 	%f211, %f205, 0f3FB8AA3B, %f210;
	fma.rn.f32 	%f212, %f205, 0f32A57060, %f211;
	mov.b32 	%r203, %f208;
	shl.b32 	%r204, %r203, 23;
	mov.b32 	%f213, %r204;
	ex2.approx.ftz.f32 	%f214, %f212;
	mul.f32 	%f24, %f214, %f213;
	add.f32 	%f215, %f204, %f24;
	sub.f32 	%f216, %f1206, %f1213;
	fma.rn.f32 	%f217, %f216, 0f3BBB989D, 0f3F000000;
	cvt.sat.f32.f32 	%f218, %f217;
	fma.rm.f32 	%f219, %f218, %f151, %f150;
	add.f32 	%f220, %f219, 0fCB40007F;
	neg.f32 	%f221, %f220;
	fma.rn.f32 	%f222, %f216, 0f3FB8AA3B, %f221;
	fma.rn.f32 	%f223, %f216, 0f32A57060, %f222;
	mov.b32 	%r205, %f219;
	shl.b32 	%r206, %r205, 23;
	mov.b32 	%f224, %r206;
	ex2.approx.ftz.f32 	%f225, %f223;
	mul.f32 	%f25, %f225, %f224;
	add.f32 	%f226, %f215, %f25;
	sub.f32 	%f227, %f1205, %f1213;
	fma.rn.f32 	%f228, %f227, 0f3BBB989D, 0f3F000000;
	cvt.sat.f32.f32 	%f229, %f228;
	fma.rm.f32 	%f230, %f229, %f151, %f150;
	add.f32 	%f231, %f230, 0fCB40007F;
	neg.f32 	%f232, %f231;
	fma.rn.f32 	%f233, %f227, 0f3FB8AA3B, %f232;
	fma.rn.f32 	%f234, %f227, 0f32A57060, %f233;
	mov.b32 	%r207, %f230;
	shl.b32 	%r208, %r207, 23;
	mov.b32 	%f235, %r208;
	ex2.approx.ftz.f32 	%f236, %f234;
	mul.f32 	%f26, %f236, %f235;
	add.f32 	%f27, %f226, %f26;
	div.rn.f32 	%f237, %f159, %f27;
	ld.shared.v4.b32 	{%r209, %r210, %r211, %r212}, [%r29];
	mov.b32 	{%rs51, %rs52}, %r212;
	mov.b32 	{%rs49, %rs50}, %r211;
	mov.b32 	{%rs47, %rs48}, %r210;
	mov.b32 	{%rs45, %rs46}, %r209;
	// begin inline asm
	{  cvt.f32.f16 %f83, %rs45;}

	// end inline asm
	fma.rn.f32 	%f238, %f237, %f83, 0f00000000;
	// begin inline asm
	{  cvt.f32.f16 %f84, %rs46;}

	// end inline asm
	fma.rn.f32 	%f239, %f237, %f84, %f238;
	// begin inline asm
	{  cvt.f32.f16 %f85, %rs47;}

	// end inline asm
	fma.rn.f32 	%f240, %f237, %f85, %f239;
	// begin inline asm
	{  cvt.f32.f16 %f86, %rs48;}

	// end inline asm
	fma.rn.f32 	%f241, %f237, %f86, %f240;
	// begin inline asm
	{  cvt.f32.f16 %f87, %rs49;}

	// end inline asm
	fma.rn.f32 	%f242, %f237, %f87, %f241;
	// begin inline asm
	{  cvt.f32.f16 %f88, %rs50;}

	// end inline asm
	fma.rn.f32 	%f243, %f237, %f88, %f242;
	// begin inline asm
	{  cvt.f32.f16 %f89, %rs51;}

	// end inline asm
	fma.rn.f32 	%f244, %f237, %f89, %f243;
	// begin inline asm
	{  cvt.f32.f16 %f90, %rs52;}

	// end inline asm
	fma.rn.f32 	%f245, %f237, %f90, %f244;
	ld.shared.v4.b32 	{%r213, %r214, %r215, %r216}, [%r29+16];
	mov.b32 	{%rs59, %rs60}, %r216;
	mov.b32 	{%rs57, %rs58}, %r215;
	mov.b32 	{%rs55, %rs56}, %r214;
	mov.b32 	{%rs53, %rs54}, %r213;
	// begin inline asm
	{  cvt.f32.f16 %f91, %rs53;}

	// end inline asm
	fma.rn.f32 	%f246, %f237, %f91, %f245;
	// begin inline asm
	{  cvt.f32.f16 %f92, %rs54;}

	// end inline asm
	fma.rn.f32 	%f247, %f237, %f92, %f246;
	// begin inline asm
	{  cvt.f32.f16 %f93, %rs55;}

	// end inline asm
	fma.rn.f32 	%f248, %f237, %f93, %f247;
	// begin inline asm
	{  cvt.f32.f16 %f94, %rs56;}

	// end inline asm
	fma.rn.f32 	%f249, %f237, %f94, %f248;
	// begin inline asm
	{  cvt.f32.f16 %f95, %rs57;}

	// end inline asm
	fma.rn.f32 	%f250, %f237, %f95, %f249;
	// begin inline asm
	{  cvt.f32.f16 %f96, %rs58;}

	// end inline asm
	fma.rn.f32 	%f251, %f237, %f96, %f250;
	// begin inline asm
	{  cvt.f32.f16 %f97, %rs59;}

	// end inline asm
	fma.rn.f32 	%f252, %f237, %f97, %f251;
	// begin inline asm
	{  cvt.f32.f16 %f98, %rs60;}

	// end inline asm
	fma.rn.f32 	%f253, %f237, %f98, %f252;
	ld.shared.v4.b32 	{%r217, %r218, %r219, %r220}, [%r29+32];
	mov.b32 	{%rs67, %rs68}, %r220;
	mov.b32 	{%rs65, %rs66}, %r219;
	mov.b32 	{%rs63, %rs64}, %r218;
	mov.b32 	{%rs61, %rs62}, %r217;
	// begin inline asm
	{  cvt.f32.f16 %f99, %rs61;}

	// end inline asm
	fma.rn.f32 	%f254, %f237, %f99, %f253;
	// begin inline asm
	{  cvt.f32.f16 %f100, %rs62;}

	// end inline asm
	fma.rn.f32 	%f255, %f237, %f100, %f254;
	// begin inline asm
	{  cvt.f32.f16 %f101, %rs63;}

	// end inline asm
	fma.rn.f32 	%f256, %f237, %f101, %f255;
	// begin inline asm
	{  cvt.f32.f16 %f102, %rs64;}

	// end inline asm
	fma.rn.f32 	%f257, %f237, %f102, %f256;
	// begin inline asm
	{  cvt.f32.f16 %f103, %rs65;}

	// end inline asm
	fma.rn.f32 	%f258, %f237, %f103, %f257;
	// begin inline asm
	{  cvt.f32.f16 %f104, %rs66;}

	// end inline asm
	fma.rn.f32 	%f259, %f237, %f104, %f258;
	// begin inline asm
	{  cvt.f32.f16 %f105, %rs67;}

	// end inline asm
	fma.rn.f32 	%f260, %f237, %f105, %f259;
	// begin inline asm
	{  cvt.f32.f16 %f106, %rs68;}

	// end inline asm
	fma.rn.f32 	%f261, %f237, %f106, %f260;
	ld.shared.v4.b32 	{%r221, %r222, %r223, %r224}, [%r29+48];
	mov.b32 	{%rs75, %rs76}, %r224;
	mov.b32 	{%rs73, %rs74}, %r223;
	mov.b32 	{%rs71, %rs72}, %r222;
	mov.b32 	{%rs69, %rs70}, %r221;
	// begin inline asm
	{  cvt.f32.f16 %f107, %rs69;}

	// end inline asm
	fma.rn.f32 	%f262, %f237, %f107, %f261;
	// begin inline asm
	{  cvt.f32.f16 %f108, %rs70;}

	// end inline asm
	fma.rn.f32 	%f263, %f237, %f108, %f262;
	// begin inline asm
	{  cvt.f32.f16 %f109, %rs71;}

	// end inline asm
	fma.rn.f32 	%f264, %f237, %f109, %f263;
	// begin inline asm
	{  cvt.f32.f16 %f110, %rs72;}

	// end inline asm
	fma.rn.f32 	%f265, %f237, %f110, %f264;
	// begin inline asm
	{  cvt.f32.f16 %f111, %rs73;}

	// end inline asm
	fma.rn.f32 	%f266, %f237, %f111, %f265;
	// begin inline asm
	{  cvt.f32.f16 %f112, %rs74;}

	// end inline asm
	fma.rn.f32 	%f267, %f237, %f112, %f266;
	// begin inline asm
	{  cvt.f32.f16 %f113, %rs75;}

	// end inline asm
	fma.rn.f32 	%f268, %f237, %f113, %f267;
	// begin inline asm
	{  cvt.f32.f16 %f114, %rs76;}

	// end inline asm
	fma.rn.f32 	%f269, %f237, %f114, %f268;
	ld.shared.v4.b32 	{%r225, %r226, %r227, %r228}, [%r29+64];
	mov.b32 	{%rs83, %rs84}, %r228;
	mov.b32 	{%rs81, %rs82}, %r227;
	mov.b32 	{%rs79, %rs80}, %r226;
	mov.b32 	{%rs77, %rs78}, %r225;
	// begin inline asm
	{  cvt.f32.f16 %f115, %rs77;}

	// end inline asm
	fma.rn.f32 	%f270, %f237, %f115, %f269;
	// begin inline asm
	{  cvt.f32.f16 %f116, %rs78;}

	// end inline asm
	fma.rn.f32 	%f271, %f237, %f116, %f270;
	// begin inline asm
	{  cvt.f32.f16 %f117, %rs79;}

	// end inline asm
	fma.rn.f32 	%f272, %f237, %f117, %f271;
	// begin inline asm
	{  cvt.f32.f16 %f118, %rs80;}

	// end inline asm
	fma.rn.f32 	%f273, %f237, %f118, %f272;
	// begin inline asm
	{  cvt.f32.f16 %f119, %rs81;}

	// end inline asm
	fma.rn.f32 	%f274, %f237, %f119, %f273;
	// begin inline asm
	{  cvt.f32.f16 %f120, %rs82;}

	// end inline asm
	fma.rn.f32 	%f275, %f237, %f120, %f274;
	// begin inline asm
	{  cvt.f32.f16 %f121, %rs83;}

	// end inline asm
	fma.rn.f32 	%f276, %f237, %f121, %f275;
	// begin inline asm
	{  cvt.f32.f16 %f122, %rs84;}

	// end inline asm
	fma.rn.f32 	%f277, %f237, %f122, %f276;
	ld.shared.v4.b32 	{%r229, %r230, %r231, %r232}, [%r29+80];
	mov.b32 	{%rs91, %rs92}, %r232;
	mov.b32 	{%rs89, %rs90}, %r231;
	mov.b32 	{%rs87, %rs88}, %r230;
	mov.b32 	{%rs85, %rs86}, %r229;
	// begin inline asm
	{  cvt.f32.f16 %f123, %rs85;}

	// end inline asm
	fma.rn.f32 	%f278, %f237, %f123, %f277;
	// begin inline asm
	{  cvt.f32.f16 %f124, %rs86;}

	// end inline asm
	fma.rn.f32 	%f279, %f237, %f124, %f278;
	// begin inline asm
	{  cvt.f32.f16 %f125, %rs87;}

	// end inline asm
	fma.rn.f32 	%f280, %f237, %f125, %f279;
	// begin inline asm
	{  cvt.f32.f16 %f126, %rs88;}

	// end inline asm
	fma.rn.f32 	%f281, %f237, %f126, %f280;
	// begin inline asm
	{  cvt.f32.f16 %f127, %rs89;}

	// end inline asm
	fma.rn.f32 	%f282, %f237, %f127, %f281;
	// begin inline asm
	{  cvt.f32.f16 %f128, %rs90;}

	// end inline asm
	fma.rn.f32 	%f283, %f237, %f128, %f282;
	// begin inline asm
	{  cvt.f32.f16 %f129, %rs91;}

	// end inline asm
	fma.rn.f32 	%f284, %f237, %f129, %f283;
	// begin inline asm
	{  cvt.f32.f16 %f130, %rs92;}

	// end inline asm
	fma.rn.f32 	%f285, %f237, %f130, %f284;
	ld.shared.v4.b32 	{%r233, %r234, %r235, %r236}, [%r29+96];
	mov.b32 	{%rs99, %rs100}, %r236;
	mov.b32 	{%rs97, %rs98}, %r235;
	mov.b32 	{%rs95, %rs96}, %r234;
	mov.b32 	{%rs93, %rs94}, %r233;
	// begin inline asm
	{  cvt.f32.f16 %f131, %rs93;}

	// end inline asm
	fma.rn.f32 	%f286, %f237, %f131, %f285;
	// begin inline asm
	{  cvt.f32.f16 %f132, %rs94;}

	// end inline asm
	fma.rn.f32 	%f287, %f237, %f132, %f286;
	// begin inline asm
	{  cvt.f32.f16 %f133, %rs95;}

	// end inline asm
	fma.rn.f32 	%f288, %f237, %f133, %f287;
	// begin inline asm
	{  cvt.f32.f16 %f134, %rs96;}

	// end inline asm
	fma.rn.f32 	%f289, %f237, %f134, %f288;
	// begin inline asm
	{  cvt.f32.f16 %f135, %rs97;}

	// end inline asm
	fma.rn.f32 	%f290, %f237, %f135, %f289;
	// begin inline asm
	{  cvt.f32.f16 %f136, %rs98;}

	// end inline asm
	fma.rn.f32 	%f291, %f237, %f136, %f290;
	// begin inline asm
	{  cvt.f32.f16 %f137, %rs99;}

	// end inline asm
	fma.rn.f32 	%f292, %f237, %f137, %f291;
	// begin inline asm
	{  cvt.f32.f16 %f138, %rs100;}

	// end inline asm
	fma.rn.f32 	%f293, %f237, %f138, %f292;
	ld.shared.v4.b32 	{%r237, %r238, %r239, %r240}, [%r29+112];
	mov.b32 	{%rs107, %rs108}, %r240;
	mov.b32 	{%rs105, %rs106}, %r239;
	mov.b32 	{%rs103, %rs104}, %r238;
	mov.b32 	{%rs101, %rs102}, %r237;
	// begin inline asm
	{  cvt.f32.f16 %f139, %rs101;}

	// end inline asm
	fma.rn.f32 	%f294, %f237, %f139, %f293;
	// begin inline asm
	{  cvt.f32.f16 %f140, %rs102;}

	// end inline asm
	fma.rn.f32 	%f295, %f237, %f140, %f294;
	// begin inline asm
	{  cvt.f32.f16 %f141, %rs103;}

	// end inline asm
	fma.rn.f32 	%f296, %f237, %f141, %f295;
	// begin inline asm
	{  cvt.f32.f16 %f142, %rs104;}

	// end inline asm
	fma.rn.f32 	%f297, %f237, %f142, %f296;
	// begin inline asm
	{  cvt.f32.f16 %f143, %rs105;}

	// end inline asm
	fma.rn.f32 	%f298, %f237, %f143, %f297;
	// begin inline asm
	{  cvt.f32.f16 %f144, %rs106;}

	// end inline asm
	fma.rn.f32 	%f299, %f237, %f144, %f298;
	// begin inline asm
	{  cvt.f32.f16 %f145, %rs107;}

	// end inline asm
	fma.rn.f32 	%f300, %f237, %f145, %f299;
	// begin inline asm
	{  cvt.f32.f16 %f146, %rs108;}

	// end inline asm
	fma.rn.f32 	%f28, %f237, %f146, %f300;
	@%p27 bra 	$L__BB0_43;
	// begin inline asm
	{  cvt.rn.f16.f32 %rs109, %f28;}

	// end inline asm
	st.global.u16 	[%rd10], %rs109;
$L__BB0_43:
	div.rn.f32 	%f366, %f20, %f27;
	ld.shared.v4.b32 	{%r241, %r242, %r243, %r244}, [%r29+128];
	mov.b32 	{%rs116, %rs117}, %r244;
	mov.b32 	{%rs114, %rs115}, %r243;
	mov.b32 	{%rs112, %rs113}, %r242;
	mov.b32 	{%rs110, %rs111}, %r241;
	// begin inline asm
	{  cvt.f32.f16 %f302, %rs110;}

	// end inline asm
	fma.rn.f32 	%f367, %f366, %f302, 0f00000000;
	// begin inline asm
	{  cvt.f32.f16 %f303, %rs111;}

	// end inline asm
	fma.rn.f32 	%f368, %f366, %f303, %f367;
	// begin inline asm
	{  cvt.f32.f16 %f304, %rs112;}

	// end inline asm
	fma.rn.f32 	%f369, %f366, %f304, %f368;
	// begin inline asm
	{  cvt.f32.f16 %f305, %rs113;}

	// end inline asm
	fma.rn.f32 	%f370, %f366, %f305, %f369;
	// begin inline asm
	{  cvt.f32.f16 %f306, %rs114;}

	// end inline asm
	fma.rn.f32 	%f371, %f366, %f306, %f370;
	// begin inline asm
	{  cvt.f32.f16 %f307, %rs115;}

	// end inline asm
	fma.rn.f32 	%f372, %f366, %f307, %f371;
	// begin inline asm
	{  cvt.f32.f16 %f308, %rs116;}

	// end inline asm
	fma.rn.f32 	%f373, %f366, %f308, %f372;
	// begin inline asm
	{  cvt.f32.f16 %f309, %rs117;}

	// end inline asm
	fma.rn.f32 	%f374, %f366, %f309, %f373;
	ld.shared.v4.b32 	{%r245, %r246, %r247, %r248}, [%r29+144];
	mov.b32 	{%rs124, %rs125}, %r248;
	mov.b32 	{%rs122, %rs123}, %r247;
	mov.b32 	{%rs120, %rs121}, %r246;
	mov.b32 	{%rs118, %rs119}, %r245;
	// begin inline asm
	{  cvt.f32.f16 %f310, %rs118;}

	// end inline asm
	fma.rn.f32 	%f375, %f366, %f310, %f374;
	// begin inline asm
	{  cvt.f32.f16 %f311, %rs119;}

	// end inline asm
	fma.rn.f32 	%f376, %f366, %f311, %f375;
	// begin inline asm
	{  cvt.f32.f16 %f312, %rs120;}

	// end inline asm
	fma.rn.f32 	%f377, %f366, %f312, %f376;
	// begin inline asm
	{  cvt.f32.f16 %f313, %rs121;}

	// end inline asm
	fma.rn.f32 	%f378, %f366, %f313, %f377;
	// begin inline asm
	{  cvt.f32.f16 %f314, %rs122;}

	// end inline asm
	fma.rn.f32 	%f379, %f366, %f314, %f378;
	// begin inline asm
	{  cvt.f32.f16 %f315, %rs123;}

	// end inline asm
	fma.rn.f32 	%f380, %f366, %f315, %f379;
	// begin inline asm
	{  cvt.f32.f16 %f316, %rs124;}

	// end inline asm
	fma.rn.f32 	%f381, %f366, %f316, %f380;
	// begin inline asm
	{  cvt.f32.f16 %f317, %rs125;}

	// end inline asm
	fma.rn.f32 	%f382, %f366, %f317, %f381;
	ld.shared.v4.b32 	{%r249, %r250, %r251, %r252}, [%r29+160];
	mov.b32 	{%rs132, %rs133}, %r252;
	mov.b32 	{%rs130, %rs131}, %r251;
	mov.b32 	{%rs128, %rs129}, %r250;
	mov.b32 	{%rs126, %rs127}, %r249;
	// begin inline asm
	{  cvt.f32.f16 %f318, %rs126;}

	// end inline asm
	fma.rn.f32 	%f383, %f366, %f318, %f382;
	// begin inline asm
	{  cvt.f32.f16 %f319, %rs127;}

	// end inline asm
	fma.rn.f32 	%f384, %f366, %f319, %f383;
	// begin inline asm
	{  cvt.f32.f16 %f320, %rs128;}

	// end inline asm
	fma.rn.f32 	%f385, %f366, %f320, %f384;
	// begin inline asm
	{  cvt.f32.f16 %f321, %rs129;}

	// end inline asm
	fma.rn.f32 	%f386, %f366, %f321, %f385;
	// begin inline asm
	{  cvt.f32.f16 %f322, %rs130;}

	// end inline asm
	fma.rn.f32 	%f387, %f366, %f322, %f386;
	// begin inline asm
	{  cvt.f32.f16 %f323, %rs131;}

	// end inline asm
	fma.rn.f32 	%f388, %f366, %f323, %f387;
	// begin inline asm
	{  cvt.f32.f16 %f324, %rs132;}

	// end inline asm
	fma.rn.f32 	%f389, %f366, %f324, %f388;
	// begin inline asm
	{  cvt.f32.f16 %f325, %rs133;}

	// end inline asm
	fma.rn.f32 	%f390, %f366, %f325, %f389;
	ld.shared.v4.b32 	{%r253, %r254, %r255, %r256}, [%r29+176];
	mov.b32 	{%rs140, %rs141}, %r256;
	mov.b32 	{%rs138, %rs139}, %r255;
	mov.b32 	{%rs136, %rs137}, %r254;
	mov.b32 	{%rs134, %rs135}, %r253;
	// begin inline asm
	{  cvt.f32.f16 %f326, %rs134;}

	// end inline asm
	fma.rn.f32 	%f391, %f366, %f326, %f390;
	// begin inline asm
	{  cvt.f32.f16 %f327, %rs135;}

	// end inline asm
	fma.rn.f32 	%f392, %f366, %f327, %f391;
	// begin inline asm
	{  cvt.f32.f16 %f328, %rs136;}

	// end inline asm
	fma.rn.f32 	%f393, %f366, %f328, %f392;
	// begin inline asm
	{  cvt.f32.f16 %f329, %rs137;}

	// end inline asm
	fma.rn.f32 	%f394, %f366, %f329, %f393;
	// begin inline asm
	{  cvt.f32.f16 %f330, %rs138;}

	// end inline asm
	fma.rn.f32 	%f395, %f366, %f330, %f394;
	// begin inline asm
	{  cvt.f32.f16 %f331, %rs139;}

	// end inline asm
	fma.rn.f32 	%f396, %f366, %f331, %f395;
	// begin inline asm
	{  cvt.f32.f16 %f332, %rs140;}

	// end inline asm
	fma.rn.f32 	%f397, %f366, %f332, %f396;
	// begin inline asm
	{  cvt.f32.f16 %f333, %rs141;}

	// end inline asm
	fma.rn.f32 	%f398, %f366, %f333, %f397;
	ld.shared.v4.b32 	{%r257, %r258, %r259, %r260}, [%r29+192];
	mov.b32 	{%rs148, %rs149}, %r260;
	mov.b32 	{%rs146, %rs147}, %r259;
	mov.b32 	{%rs144, %rs145}, %r258;
	mov.b32 	{%rs142, %rs143}, %r257;
	// begin inline asm
	{  cvt.f32.f16 %f334, %rs142;}

	// end inline asm
	fma.rn.f32 	%f399, %f366, %f334, %f398;
	// begin inline asm
	{  cvt.f32.f16 %f335, %rs143;}

	// end inline asm
	fma.rn.f32 	%f400, %f366, %f335, %f399;
	// begin inline asm
	{  cvt.f32.f16 %f336, %rs144;}

	// end inline asm
	fma.rn.f32 	%f401, %f366, %f336, %f400;
	// begin inline asm
	{  cvt.f32.f16 %f337, %rs145;}

	// end inline asm
	fma.rn.f32 	%f402, %f366, %f337, %f401;
	// begin inline asm
	{  cvt.f32.f16 %f338, %rs146;}

	// end inline asm
	fma.rn.f32 	%f403, %f366, %f338, %f402;
	// begin inline asm
	{  cvt.f32.f16 %f339, %rs147;}

	// end inline asm
	fma.rn.f32 	%f404, %f366, %f339, %f403;
	// begin inline asm
	{  cvt.f32.f16 %f340, %rs148;}

	// end inline asm
	fma.rn.f32 	%f405, %f366, %f340, %f404;
	// begin inline asm
	{  cvt.f32.f16 %f341, %rs149;}

	// end inline asm
	fma.rn.f32 	%f406, %f366, %f341, %f405;
	ld.shared.v4.b32 	{%r261, %r262, %r263, %r264}, [%r29+208];
	mov.b32 	{%rs156, %rs157}, %r264;
	mov.b32 	{%rs154, %rs155}, %r263;
	mov.b32 	{%rs152, %rs153}, %r262;
	mov.b32 	{%rs150, %rs151}, %r261;
	// begin inline asm
	{  cvt.f32.f16 %f342, %rs150;}

	// end inline asm
	fma.rn.f32 	%f407, %f366, %f342, %f406;
	// begin inline asm
	{  cvt.f32.f16 %f343, %rs151;}

	// end inline asm
	fma.rn.f32 	%f408, %f366, %f343, %f407;
	// begin inline asm
	{  cvt.f32.f16 %f344, %rs152;}

	// end inline asm
	fma.rn.f32 	%f409, %f366, %f344, %f408;
	// begin inline asm
	{  cvt.f32.f16 %f345, %rs153;}

	// end inline asm
	fma.rn.f32 	%f410, %f366, %f345, %f409;
	// begin inline asm
	{  cvt.f32.f16 %f346, %rs154;}

	// end inline asm
	fma.rn.f32 	%f411, %f366, %f346, %f410;
	// begin inline asm
	{  cvt.f32.f16 %f347, %rs155;}

	// end inline asm
	fma.rn.f32 	%f412, %f366, %f347, %f411;
	// begin inline asm
	{  cvt.f32.f16 %f348, %rs156;}

	// end inline asm
	fma.rn.f32 	%f413, %f366, %f348, %f412;
	// begin inline asm
	{  cvt.f32.f16 %f349, %rs157;}

	// end inline asm
	fma.rn.f32 	%f414, %f366, %f349, %f413;
	ld.shared.v4.b32 	{%r265, %r266, %r267, %r268}, [%r29+224];
	mov.b32 	{%rs164, %rs165}, %r268;
	mov.b32 	{%rs162, %rs163}, %r267;
	mov.b32 	{%rs160, %rs161}, %r266;
	mov.b32 	{%rs158, %rs159}, %r265;
	// begin inline asm
	{  cvt.f32.f16 %f350, %rs158;}

	// end inline asm
	fma.rn.f32 	%f415, %f366, %f350, %f414;
	// begin inline asm
	{  cvt.f32.f16 %f351, %rs159;}

	// end inline asm
	fma.rn.f32 	%f416, %f366, %f351, %f415;
	// begin inline asm
	{  cvt.f32.f16 %f352, %rs160;}

	// end inline asm
	fma.rn.f32 	%f417, %f366, %f352, %f416;
	// begin inline asm
	{  cvt.f32.f16 %f353, %rs161;}

	// end inline asm
	fma.rn.f32 	%f418, %f366, %f353, %f417;
	// begin inline asm
	{  cvt.f32.f16 %f354, %rs162;}

	// end inline asm
	fma.rn.f32 	%f419, %f366, %f354, %f418;
	// begin inline asm
	{  cvt.f32.f16 %f355, %rs163;}

	// end inline asm
	fma.rn.f32 	%f420, %f366, %f355, %f419;
	// begin inline asm
	{  cvt.f32.f16 %f356, %rs164;}

	// end inline asm
	fma.rn.f32 	%f421, %f366, %f356, %f420;
	// begin inline asm
	{  cvt.f32.f16 %f357, %rs165;}

	// end inline asm
	fma.rn.f32 	%f422, %f366, %f357, %f421;
	ld.shared.v4.b32 	{%r269, %r270, %r271, %r272}, [%r29+240];
	mov.b32 	{%rs172, %rs173}, %r272;
	mov.b32 	{%rs170, %rs171}, %r271;
	mov.b32 	{%rs168, %rs169}, %r270;
	mov.b32 	{%rs166, %rs167}, %r269;
	// begin inline asm
	{  cvt.f32.f16 %f358, %rs166;}

	// end inline asm
	fma.rn.f32 	%f423, %f366, %f358, %f422;
	// begin inline asm
	{  cvt.f32.f16 %f359, %rs167;}

	// end inline asm
	fma.rn.f32 	%f424, %f366, %f359, %f423;
	// begin inline asm
	{  cvt.f32.f16 %f360, %rs168;}

	// end inline asm
	fma.rn.f32 	%f425, %f366, %f360, %f424;
	// begin inline asm
	{  cvt.f32.f16 %f361, %rs169;}

	// end inline asm
	fma.rn.f32 	%f426, %f366, %f361, %f425;
	// begin inline asm
	{  cvt.f32.f16 %f362, %rs170;}

	// end inline asm
	fma.rn.f32 	%f427, %f366, %f362, %f426;
	// begin inline asm
	{  cvt.f32.f16 %f363, %rs171;}

	// end inline asm
	fma.rn.f32 	%f428, %f366, %f363, %f427;
	// begin inline asm
	{  cvt.f32.f16 %f364, %rs172;}

	// end inline asm
	fma.rn.f32 	%f429, %f366, %f364, %f428;
	// begin inline asm
	{  cvt.f32.f16 %f365, %rs173;}

	// end inline asm
	fma.rn.f32 	%f29, %f366, %f365, %f429;
	add.s32 	%r273, %r5, 1;
	setp.ge.s32 	%p28, %r273, %r75;
	cvt.s64.s32 	%rd86, %r9;
	cvt.u64.u32 	%rd87, %r5;
	add.s64 	%rd88, %rd87, %rd86;
	add.s64 	%rd89, %rd88, %rd5;
	shl.b64 	%rd90, %rd89, 1;
	add.s64 	%rd13, %rd4, %rd90;
	@%p28 bra 	$L__BB0_45;
	// begin inline asm
	{  cvt.rn.f16.f32 %rs174, %f29;}

	// end inline asm
	st.global.u16 	[%rd13+2], %rs174;
$L__BB0_45:
	div.rn.f32 	%f495, %f21, %f27;
	ld.shared.v4.b32 	{%r274, %r275, %r276, %r277}, [%r29+256];
	mov.b32 	{%rs181, %rs182}, %r277;
	mov.b32 	{%rs179, %rs180}, %r276;
	mov.b32 	{%rs177, %rs178}, %r275;
	mov.b32 	{%rs175, %rs176}, %r274;
	// begin inline asm
	{  cvt.f32.f16 %f431, %rs175;}

	// end inline asm
	fma.rn.f32 	%f496, %f495, %f431, 0f00000000;
	// begin inline asm
	{  cvt.f32.f16 %f432, %rs176;}

	// end inline asm
	fma.rn.f32 	%f497, %f495, %f432, %f496;
	// begin inline asm
	{  cvt.f32.f16 %f433, %rs177;}

	// end inline asm
	fma.rn.f32 	%f498, %f495, %f433, %f497;
	// begin inline asm
	{  cvt.f32.f16 %f434, %rs178;}

	// end inline asm
	fma.rn.f32 	%f499, %f495, %f434, %f498;
	// begin inline asm
	{  cvt.f32.f16 %f435, %rs179;}

	// end inline asm
	fma.rn.f32 	%f500, %f495, %f435, %f499;
	// begin inline asm
	{  cvt.f32.f16 %f436, %rs180;}

	// end inline asm
	fma.rn.f32 	%f501, %f495, %f436, %f500;
	// begin inline asm
	{  cvt.f32.f16 %f437, %rs181;}

	// end inline asm
	fma.rn.f32 	%f502, %f495, %f437, %f501;
	// begin inline asm
	{  cvt.f32.f16 %f438, %rs182;}

	// end inline asm
	fma.rn.f32 	%f503, %f495, %f438, %f502;
	ld.shared.v4.b32 	{%r278, %r279, %r280, %r281}, [%r29+272];
	mov.b32 	{%rs189, %rs190}, %r281;
	mov.b32 	{%rs187, %rs188}, %r280;
	mov.b32 	{%rs185, %rs186}, %r279;
	mov.b32 	{%rs183, %rs184}, %r278;
	// begin inline asm
	{  cvt.f32.f16 %f439, %rs183;}

	// end inline asm
	fma.rn.f32 	%f504, %f495, %f439, %f503;
	// begin inline asm
	{  cvt.f32.f16 %f440, %rs184;}

	// end inline asm
	fma.rn.f32 	%f505, %f495, %f440, %f504;
	// begin inline asm
	{  cvt.f32.f16 %f441, %rs185;}

	// end inline asm
	fma.rn.f32 	%f506, %f495, %f441, %f505;
	// begin inline asm
	{  cvt.f32.f16 %f442, %rs186;}

	// end inline asm
	fma.rn.f32 	%f507, %f495, %f442, %f506;
	// begin inline asm
	{  cvt.f32.f16 %f443, %rs187;}

	// end inline asm
	fma.rn.f32 	%f508, %f495, %f443, %f507;
	// begin inline asm
	{  cvt.f32.f16 %f444, %rs188;}

	// end inline asm
	fma.rn.f32 	%f509, %f495, %f444, %f508;
	// begin inline asm
	{  cvt.f32.f16 %f445, %rs189;}

	// end inline asm
	fma.rn.f32 	%f510, %f495, %f445, %f509;
	// begin inline asm
	{  cvt.f32.f16 %f446, %rs190;}

	// end inline asm
	fma.rn.f32 	%f511, %f495, %f446, %f510;
	ld.shared.v4.b32 	{%r282, %r283, %r284, %r285}, [%r29+288];
	mov.b32 	{%rs197, %rs198}, %r285;
	mov.b32 	{%rs195, %rs196}, %r284;
	mov.b32 	{%rs193, %rs194}, %r283;
	mov.b32 	{%rs191, %rs192}, %r282;
	// begin inline asm
	{  cvt.f32.f16 %f447, %rs191;}

	// end inline asm
	fma.rn.f32 	%f512, %f495, %f447, %f511;
	// begin inline asm
	{  cvt.f32.f16 %f448, %rs192;}

	// end inline asm
	fma.rn.f32 	%f513, %f495, %f448, %f512;
	// begin inline asm
	{  cvt.f32.f16 %f449, %rs193;}

	// end inline asm
	fma.rn.f32 	%f514, %f495, %f449, %f513;
	// begin inline asm
	{  cvt.f32.f16 %f450, %rs194;}

	// end inline asm
	fma.rn.f32 	%f515, %f495, %f450, %f514;
	// begin inline asm
	{  cvt.f32.f16 %f451, %rs195;}

	// end inline asm
	fma.rn.f32 	%f516, %f495, %f451, %f515;
	// begin inline asm
	{  cvt.f32.f16 %f452, %rs196;}

	// end inline asm
	fma.rn.f32 	%f517, %f495, %f452, %f516;
	// begin inline asm
	{  cvt.f32.f16 %f453, %rs197;}

	// end inline asm
	fma.rn.f32 	%f518, %f495, %f453, %f517;
	// begin inline asm
	{  cvt.f32.f16 %f454, %rs198;}

	// end inline asm
	fma.rn.f32 	%f519, %f495, %f454, %f518;
	ld.shared.v4.b32 	{%r286, %r287, %r288, %r289}, [%r29+304];
	mov.b32 	{%rs205, %rs206}, %r289;
	mov.b32 	{%rs203, %rs204}, %r288;
	mov.b32 	{%rs201, %rs202}, %r287;
	mov.b32 	{%rs199, %rs200}, %r286;
	// begin inline asm
	{  cvt.f32.f16 %f455, %rs199;}

	// end inline asm
	fma.rn.f32 	%f520, %f495, %f455, %f519;
	// begin inline asm
	{  cvt.f32.f16 %f456, %rs200;}

	// end inline asm
	fma.rn.f32 	%f521, %f495, %f456, %f520;
	// begin inline asm
	{  cvt.f32.f16 %f457, %rs201;}

	// end inline asm
	fma.rn.f32 	%f522, %f495, %f457, %f521;
	// begin inline asm
	{  cvt.f32.f16 %f458, %rs202;}

	// end inline asm
	fma.rn.f32 	%f523, %f495, %f458, %f522;
	// begin inline asm
	{  cvt.f32.f16 %f459, %rs203;}

	// end inline asm
	fma.rn.f32 	%f524, %f495, %f459, %f523;
	// begin inline asm
	{  cvt.f32.f16 %f460, %rs204;}

	// end inline asm
	fma.rn.f32 	%f525, %f495, %f460, %f524;
	// begin inline asm
	{  cvt.f32.f16 %f461, %rs205;}

	// end inline asm
	fma.rn.f32 	%f526, %f495, %f461, %f525;
	// begin inline asm
	{  cvt.f32.f16 %f462, %rs206;}

	// end inline asm
	fma.rn.f32 	%f527, %f495, %f462, %f526;
	ld.shared.v4.b32 	{%r290, %r291, %r292, %r293}, [%r29+320];
	mov.b32 	{%rs213, %rs214}, %r293;
	mov.b32 	{%rs211, %rs212}, %r292;
	mov.b32 	{%rs209, %rs210}, %r291;
	mov.b32 	{%rs207, %rs208}, %r290;
	// begin inline asm
	{  cvt.f32.f16 %f463, %rs207;}

	// end inline asm
	fma.rn.f32 	%f528, %f495, %f463, %f527;
	// begin inline asm
	{  cvt.f32.f16 %f464, %rs208;}

	// end inline asm
	fma.rn.f32 	%f529, %f495, %f464, %f528;
	// begin inline asm
	{  cvt.f32.f16 %f465, %rs209;}

	// end inline asm
	fma.rn.f32 	%f530, %f495, %f465, %f529;
	// begin inline asm
	{  cvt.f32.f16 %f466, %rs210;}

	// end inline asm
	fma.rn.f32 	%f531, %f495, %f466, %f530;
	// begin inline asm
	{  cvt.f32.f16 %f467, %rs211;}

	// end inline asm
	fma.rn.f32 	%f532, %f495, %f467, %f531;
	// begin inline asm
	{  cvt.f32.f16 %f468, %rs212;}

	// end inline asm
	fma.rn.f32 	%f533, %f495, %f468, %f532;
	// begin inline asm
	{  cvt.f32.f16 %f469, %rs213;}

	// end inline asm
	fma.rn.f32 	%f534, %f495, %f469, %f533;
	// begin inline asm
	{  cvt.f32.f16 %f470, %rs214;}

	// end inline asm
	fma.rn.f32 	%f535, %f495, %f470, %f534;
	ld.shared.v4.b32 	{%r294, %r295, %r296, %r297}, [%r29+336];
	mov.b32 	{%rs221, %rs222}, %r297;
	mov.b32 	{%rs219, %rs220}, %r296;
	mov.b32 	{%rs217, %rs218}, %r295;
	mov.b32 	{%rs215, %rs216}, %r294;
	// begin inline asm
	{  cvt.f32.f16 %f471, %rs215;}

	// end inline asm
	fma.rn.f32 	%f536, %f495, %f471, %f535;
	// begin inline asm
	{  cvt.f32.f16 %f472, %rs216;}

	// end inline asm
	fma.rn.f32 	%f537, %f495, %f472, %f536;
	// begin inline asm
	{  cvt.f32.f16 %f473, %rs217;}

	// end inline asm
	fma.rn.f32 	%f538, %f495, %f473, %f537;
	// begin inline asm
	{  cvt.f32.f16 %f474, %rs218;}

	// end inline asm
	fma.rn.f32 	%f539, %f495, %f474, %f538;
	// begin inline asm
	{  cvt.f32.f16 %f475, %rs219;}

	// end inline asm
	fma.rn.f32 	%f540, %f495, %f475, %f539;
	// begin inline asm
	{  cvt.f32.f16 %f476, %rs220;}

	// end inline asm
	fma.rn.f32 	%f541, %f495, %f476, %f540;
	// begin inline asm
	{  cvt.f32.f16 %f477, %rs221;}

	// end inline asm
	fma.rn.f32 	%f542, %f495, %f477, %f541;
	// begin inline asm
	{  cvt.f32.f16 %f478, %rs222;}

	// end inline asm
	fma.rn.f32 	%f543, %f495, %f478, %f542;
	ld.shared.v4.b32 	{%r298, %r299, %r300, %r301}, [%r29+352];
	mov.b32 	{%rs229, %rs230}, %r301;
	mov.b32 	{%rs227, %rs228}, %r300;
	mov.b32 	{%rs225, %rs226}, %r299;
	mov.b32 	{%rs223, %rs224}, %r298;
	// begin inline asm
	{  cvt.f32.f16 %f479, %rs223;}

	// end inline asm
	fma.rn.f32 	%f544, %f495, %f479, %f543;
	// begin inline asm
	{  cvt.f32.f16 %f480, %rs224;}

	// end inline asm
	fma.rn.f32 	%f545, %f495, %f480, %f544;
	// begin inline asm
	{  cvt.f32.f16 %f481, %rs225;}

	// end inline asm
	fma.rn.f32 	%f546, %f495, %f481, %f545;
	// begin inline asm
	{  cvt.f32.f16 %f482, %rs226;}

	// end inline asm
	fma.rn.f32 	%f547, %f495, %f482, %f546;
	// begin inline asm
	{  cvt.f32.f16 %f483, %rs227;}

	// end inline asm
	fma.rn.f32 	%f548, %f495, %f483, %f547;
	// begin inline asm
	{  cvt.f32.f16 %f484, %rs228;}

	// end inline asm
	fma.rn.f32 	%f549, %f495, %f484, %f548;
	// begin inline asm
	{  cvt.f32.f16 %f485, %rs229;}

	// end inline asm
	fma.rn.f32 	%f550, %f495, %f485, %f549;
	// begin inline asm
	{  cvt.f32.f16 %f486, %rs230;}

	// end inline asm
	fma.rn.f32 	%f551, %f495, %f486, %f550;
	ld.shared.v4.b32 	{%r302, %r303, %r304, %r305}, [%r29+368];
	mov.b32 	{%rs237, %rs238}, %r305;
	mov.b32 	{%rs235, %rs236}, %r304;
	mov.b32 	{%rs233, %rs234}, %r303;
	mov.b32 	{%rs231, %rs232}, %r302;
	// begin inline asm
	{  cvt.f32.f16 %f487, %rs231;}

	// end inline asm
	fma.rn.f32 	%f552, %f495, %f487, %f551;
	// begin inline asm
	{  cvt.f32.f16 %f488, %rs232;}

	// end inline asm
	fma.rn.f32 	%f553, %f495, %f488, %f552;
	// begin inline asm
	{  cvt.f32.f16 %f489, %rs233;}

	// end inline asm
	fma.rn.f32 	%f554, %f495, %f489, %f553;
	// begin inline asm
	{  cvt.f32.f16 %f490, %rs234;}

	// end inline asm
	fma.rn.f32 	%f555, %f495, %f490, %f554;
	// begin inline asm
	{  cvt.f32.f16 %f491, %rs235;}

	// end inline asm
	fma.rn.f32 	%f556, %f495, %f491, %f555;
	// begin inline asm
	{  cvt.f32.f16 %f492, %rs236;}

	// end inline asm
	fma.rn.f32 	%f557, %f495, %f492, %f556;
	// begin inline asm
	{  cvt.f32.f16 %f493, %rs237;}

	// end inline asm
	fma.rn.f32 	%f558, %f495, %f493, %f557;
	// begin inline asm
	{  cvt.f32.f16 %f494, %rs238;}

	// end inline asm
	fma.rn.f32 	%f30, %f495, %f494, %f558;
	add.s32 	%r306, %r5, 2;
	setp.ge.s32 	%p29, %r306, %r75;
	@%p29 bra 	$L__BB0_47;
	// begin inline asm
	{  cvt.rn.f16.f32 %rs239, %f30;}

	// end inline asm
	st.global.u16 	[%rd13+4], %rs239;
$L__BB0_47:
	div.rn.f32 	%f624, %f22, %f27;
	ld.shared.v4.b32 	{%r307, %r308, %r309, %r310}, [%r29+384];
	mov.b32 	{%rs246, %rs247}, %r310;
	mov.b32 	{%rs244, %rs245}, %r309;
	mov.b32 	{%rs242, %rs243}, %r308;
	mov.b32 	{%rs240, %rs241}, %r307;
	// begin inline asm
	{  cvt.f32.f16 %f560, %rs240;}

	// end inline asm
	fma.rn.f32 	%f625, %f624, %f560, 0f00000000;
	// begin inline asm
	{  cvt.f32.f16 %f561, %rs241;}

	// end inline asm
	fma.rn.f32 	%f626, %f624, %f561, %f625;
	// begin inline asm
	{  cvt.f32.f16 %f562, %rs242;}

	// end inline asm
	fma.rn.f32 	%f627, %f624, %f562, %f626;
	// begin inline asm
	{  cvt.f32.f16 %f563, %rs243;}

	// end inline asm
	fma.rn.f32 	%f628, %f624, %f563, %f627;
	// begin inline asm
	{  cvt.f32.f16 %f564, %rs244;}

	// end inline asm
	fma.rn.f32 	%f629, %f624, %f564, %f628;
	// begin inline asm
	{  cvt.f32.f16 %f565, %rs245;}

	// end inline asm
	fma.rn.f32 	%f630, %f624, %f565, %f629;
	// begin inline asm
	{  cvt.f32.f16 %f566, %rs246;}

	// end inline asm
	fma.rn.f32 	%f631, %f624, %f566, %f630;
	// begin inline asm
	{  cvt.f32.f16 %f567, %rs247;}

	// end inline asm
	fma.rn.f32 	%f632, %f624, %f567, %f631;
	ld.shared.v4.b32 	{%r311, %r312, %r313, %r314}, [%r29+400];
	mov.b32 	{%rs254, %rs255}, %r314;
	mov.b32 	{%rs252, %rs253}, %r313;
	mov.b32 	{%rs250, %rs251}, %r312;
	mov.b32 	{%rs248, %rs249}, %r311;
	// begin inline asm
	{  cvt.f32.f16 %f568, %rs248;}

	// end inline asm
	fma.rn.f32 	%f633, %f624, %f568, %f632;
	// begin inline asm
	{  cvt.f32.f16 %f569, %rs249;}

	// end inline asm
	fma.rn.f32 	%f634, %f624, %f569, %f633;
	// begin inline asm
	{  cvt.f32.f16 %f570, %rs250;}

	// end inline asm
	fma.rn.f32 	%f635, %f624, %f570, %f634;
	// begin inline asm
	{  cvt.f32.f16 %f571, %rs251;}

	// end inline asm
	fma.rn.f32 	%f636, %f624, %f571, %f635;
	// begin inline asm
	{  cvt.f32.f16 %f572, %rs252;}

	// end inline asm
	fma.rn.f32 	%f637, %f624, %f572, %f636;
	// begin inline asm
	{  cvt.f32.f16 %f573, %rs253;}

	// end inline asm
	fma.rn.f32 	%f638, %f624, %f573, %f637;
	// begin inline asm
	{  cvt.f32.f16 %f574, %rs254;}

	// end inline asm
	fma.rn.f32 	%f639, %f624, %f574, %f638;
	// begin inline asm
	{  cvt.f32.f16 %f575, %rs255;}

	// end inline asm
	fma.rn.f32 	%f640, %f624, %f575, %f639;
	ld.shared.v4.b32 	{%r315, %r316, %r317, %r318}, [%r29+416];
	mov.b32 	{%rs262, %rs263}, %r318;
	mov.b32 	{%rs260, %rs261}, %r317;
	mov.b32 	{%rs258, %rs259}, %r316;
	mov.b32 	{%rs256, %rs257}, %r315;
	// begin inline asm
	{  cvt.f32.f16 %f576, %rs256;}

	// end inline asm
	fma.rn.f32 	%f641, %f624, %f576, %f640;
	// begin inline asm
	{  cvt.f32.f16 %f577, %rs257;}

	// end inline asm
	fma.rn.f32 	%f642, %f624, %f577, %f641;
	// begin inline asm
	{  cvt.f32.f16 %f578, %rs258;}

	// end inline asm
	fma.rn.f32 	%f643, %f624, %f578, %f642;
	// begin inline asm
	{  cvt.f32.f16 %f579, %rs259;}

	// end inline asm
	fma.rn.f32 	%f644, %f624, %f579, %f643;
	// begin inline asm
	{  cvt.f32.f16 %f580, %rs260;}

	// end inline asm
	fma.rn.f32 	%f645, %f624, %f580, %f644;
	// begin inline asm
	{  cvt.f32.f16 %f581, %rs261;}

	// end inline asm
	fma.rn.f32 	%f646, %f624, %f581, %f645;
	// begin inline asm
	{  cvt.f32.f16 %f582, %rs262;}

	// end inline asm
	fma.rn.f32 	%f647, %f624, %f582, %f646;
	// begin inline asm
	{  cvt.f32.f16 %f583, %rs263;}

	// end inline asm
	fma.rn.f32 	%f648, %f624, %f583, %f647;
	ld.shared.v4.b32 	{%r319, %r320, %r321, %r322}, [%r29+432];
	mov.b32 	{%rs270, %rs271}, %r322;
	mov.b32 	{%rs268, %rs269}, %r321;
	mov.b32 	{%rs266, %rs267}, %r320;
	mov.b32 	{%rs264, %rs265}, %r319;
	// begin inline asm
	{  cvt.f32.f16 %f584, %rs264;}

	// end inline asm
	fma.rn.f32 	%f649, %f624, %f584, %f648;
	// begin inline asm
	{  cvt.f32.f16 %f585, %rs265;}

	// end inline asm
	fma.rn.f32 	%f650, %f624, %f585, %f649;
	// begin inline asm
	{  cvt.f32.f16 %f586, %rs266;}

	// end inline asm
	fma.rn.f32 	%f651, %f624, %f586, %f650;
	// begin inline asm
	{  cvt.f32.f16 %f587, %rs267;}

	// end inline asm
	fma.rn.f32 	%f652, %f624, %f587, %f651;
	// begin inline asm
	{  cvt.f32.f16 %f588, %rs268;}

	// end inline asm
	fma.rn.f32 	%f653, %f624, %f588, %f652;
	// begin inline asm
	{  cvt.f32.f16 %f589, %rs269;}

	// end inline asm
	fma.rn.f32 	%f654, %f624, %f589, %f653;
	// begin inline asm
	{  cvt.f32.f16 %f590, %rs270;}

	// end inline asm
	fma.rn.f32 	%f655, %f624, %f590, %f654;
	// begin inline asm
	{  cvt.f32.f16 %f591, %rs271;}

	// end inline asm
	fma.rn.f32 	%f656, %f624, %f591, %f655;
	ld.shared.v4.b32 	{%r323, %r324, %r325, %r326}, [%r29+448];
	mov.b32 	{%rs278, %rs279}, %r326;
	mov.b32 	{%rs276, %rs277}, %r325;
	mov.b32 	{%rs274, %rs275}, %r324;
	mov.b32 	{%rs272, %rs273}, %r323;
	// begin inline asm
	{  cvt.f32.f16 %f592, %rs272;}

	// end inline asm
	fma.rn.f32 	%f657, %f624, %f592, %f656;
	// begin inline asm
	{  cvt.f32.f16 %f593, %rs273;}

	// end inline asm
	fma.rn.f32 	%f658, %f624, %f593, %f657;
	// begin inline asm
	{  cvt.f32.f16 %f594, %rs274;}

	// end inline asm
	fma.rn.f32 	%f659, %f624, %f594, %f658;
	// begin inline asm
	{  cvt.f32.f16 %f595, %rs275;}

	// end inline asm
	fma.rn.f32 	%f660, %f624, %f595, %f659;
	// begin inline asm
	{  cvt.f32.f16 %f596, %rs276;}

	// end inline asm
	fma.rn.f32 	%f661, %f624, %f596, %f660;
	// begin inline asm
	{  cvt.f32.f16 %f597, %rs277;}

	// end inline asm
	fma.rn.f32 	%f662, %f624, %f597, %f661;
	// begin inline asm
	{  cvt.f32.f16 %f598, %rs278;}

	// end inline asm
	fma.rn.f32 	%f663, %f624, %f598, %f662;
	// begin inline asm
	{  cvt.f32.f16 %f599, %rs279;}

	// end inline asm
	fma.rn.f32 	%f664, %f624, %f599, %f663;
	ld.shared.v4.b32 	{%r327, %r328, %r329, %r330}, [%r29+464];
	mov.b32 	{%rs286, %rs287}, %r330;
	mov.b32 	{%rs284, %rs285}, %r329;
	mov.b32 	{%rs282, %rs283}, %r328;
	mov.b32 	{%rs280, %rs281}, %r327;
	// begin inline asm
	{  cvt.f32.f16 %f600, %rs280;}

	// end inline asm
	fma.rn.f32 	%f665, %f624, %f600, %f664;
	// begin inline asm
	{  cvt.f32.f16 %f601, %rs281;}

	// end inline asm
	fma.rn.f32 	%f666, %f624, %f601, %f665;
	// begin inline asm
	{  cvt.f32.f16 %f602, %rs282;}

	// end inline asm
	fma.rn.f32 	%f667, %f624, %f602, %f666;
	// begin inline asm
	{  cvt.f32.f16 %f603, %rs283;}

	// end inline asm
	fma.rn.f32 	%f668, %f624, %f603, %f667;
	// begin inline asm
	{  cvt.f32.f16 %f604, %rs284;}

	// end inline asm
	fma.rn.f32 	%f669, %f624, %f604, %f668;
	// begin inline asm
	{  cvt.f32.f16 %f605, %rs285;}

	// end inline asm
	fma.rn.f32 	%f670, %f624, %f605, %f669;
	// begin inline asm
	{  cvt.f32.f16 %f606, %rs286;}

	// end inline asm
	fma.rn.f32 	%f671, %f624, %f606, %f670;
	// begin inline asm
	{  cvt.f32.f16 %f607, %rs287;}

	// end inline asm
	fma.rn.f32 	%f672, %f624, %f607, %f671;
	ld.shared.v4.b32 	{%r331, %r332, %r333, %r334}, [%r29+480];
	mov.b32 	{%rs294, %rs295}, %r334;
	mov.b32 	{%rs292, %rs293}, %r333;
	mov.b32 	{%rs290, %rs291}, %r332;
	mov.b32 	{%rs288, %rs289}, %r331;
	// begin inline asm
	{  cvt.f32.f16 %f608, %rs288;}

	// end inline asm
	fma.rn.f32 	%f673, %f624, %f608, %f672;
	// begin inline asm
	{  cvt.f32.f16 %f609, %rs289;}

	// end inline asm
	fma.rn.f32 	%f674, %f624, %f609, %f673;
	// begin inline asm
	{  cvt.f32.f16 %f610, %rs290;}

	// end inline asm
	fma.rn.f32 	%f675, %f624, %f610, %f674;
	// begin inline asm
	{  cvt.f32.f16 %f611, %rs291;}

	// end inline asm
	fma.rn.f32 	%f676, %f624, %f611, %f675;
	// begin inline asm
	{  cvt.f32.f16 %f612, %rs292;}

	// end inline asm
	fma.rn.f32 	%f677, %f624, %f612, %f676;
	// begin inline asm
	{  cvt.f32.f16 %f613, %rs293;}

	// end inline asm
	fma.rn.f32 	%f678, %f624, %f613, %f677;
	// begin inline asm
	{  cvt.f32.f16 %f614, %rs294;}

	// end inline asm
	fma.rn.f32 	%f679, %f624, %f614, %f678;
	// begin inline asm
	{  cvt.f32.f16 %f615, %rs295;}

	// end inline asm
	fma.rn.f32 	%f680, %f624, %f615, %f679;
	ld.shared.v4.b32 	{%r335, %r336, %r337, %r338}, [%r29+496];
	mov.b32 	{%rs302, %rs303}, %r338;
	mov.b32 	{%rs300, %rs301}, %r337;
	mov.b32 	{%rs298, %rs299}, %r336;
	mov.b32 	{%rs296, %rs297}, %r335;
	// begin inline asm
	{  cvt.f32.f16 %f616, %rs296;}

	// end inline asm
	fma.rn.f32 	%f681, %f624, %f616, %f680;
	// begin inline asm
	{  cvt.f32.f16 %f617, %rs297;}

	// end inline asm
	fma.rn.f32 	%f682, %f624, %f617, %f681;
	// begin inline asm
	{  cvt.f32.f16 %f618, %rs298;}

	// end inline asm
	fma.rn.f32 	%f683, %f624, %f618, %f682;
	// begin inline asm
	{  cvt.f32.f16 %f619, %rs299;}

	// end inline asm
	fma.rn.f32 	%f684, %f624, %f619, %f683;
	// begin inline asm
	{  cvt.f32.f16 %f620, %rs300;}

	// end inline asm
	fma.rn.f32 	%f685, %f624, %f620, %f684;
	// begin inline asm
	{  cvt.f32.f16 %f621, %rs301;}

	// end inline asm
	fma.rn.f32 	%f686, %f624, %f621, %f685;
	// begin inline asm
	{  cvt.f32.f16 %f622, %rs302;}

	// end inline asm
	fma.rn.f32 	%f687, %f624, %f622, %f686;
	// begin inline asm
	{  cvt.f32.f16 %f623, %rs303;}

	// end inline asm
	fma.rn.f32 	%f31, %f624, %f623, %f687;
	setp.ge.s32 	%p30, %r25, %r75;
	@%p30 bra 	$L__BB0_49;
	// begin inline asm
	{  cvt.rn.f16.f32 %rs304, %f31;}

	// end inline asm
	st.global.u16 	[%rd13+6], %rs304;
$L__BB0_49:
	div.rn.f32 	%f753, %f23, %f27;
	ld.shared.v4.b32 	{%r339, %r340, %r341, %r342}, [%r29+512];
	mov.b32 	{%rs311, %rs312}, %r342;
	mov.b32 	{%rs309, %rs310}, %r341;
	mov.b32 	{%rs307, %rs308}, %r340;
	mov.b32 	{%rs305, %rs306}, %r339;
	// begin inline asm
	{  cvt.f32.f16 %f689, %rs305;}

	// end inline asm
	fma.rn.f32 	%f754, %f753, %f689, 0f00000000;
	// begin inline asm
	{  cvt.f32.f16 %f690, %rs306;}

	// end inline asm
	fma.rn.f32 	%f755, %f753, %f690, %f754;
	// begin inline asm
	{  cvt.f32.f16 %f691, %rs307;}

	// end inline asm
	fma.rn.f32 	%f756, %f753, %f691, %f755;
	// begin inline asm
	{  cvt.f32.f16 %f692, %rs308;}

	// end inline asm
	fma.rn.f32 	%f757, %f753, %f692, %f756;
	// begin inline asm
	{  cvt.f32.f16 %f693, %rs309;}

	// end inline asm
	fma.rn.f32 	%f758, %f753, %f693, %f757;
	// begin inline asm
	{  cvt.f32.f16 %f694, %rs310;}

	// end inline asm
	fma.rn.f32 	%f759, %f753, %f694, %f758;
	// begin inline asm
	{  cvt.f32.f16 %f695, %rs311;}

	// end inline asm
	fma.rn.f32 	%f760, %f753, %f695, %f759;
	// begin inline asm
	{  cvt.f32.f16 %f696, %rs312;}

	// end inline asm
	fma.rn.f32 	%f761, %f753, %f696, %f760;
	ld.shared.v4.b32 	{%r343, %r344, %r345, %r346}, [%r29+528];
	mov.b32 	{%rs319, %rs320}, %r346;
	mov.b32 	{%rs317, %rs318}, %r345;
	mov.b32 	{%rs315, %rs316}, %r344;
	mov.b32 	{%rs313, %rs314}, %r343;
	// begin inline asm
	{  cvt.f32.f16 %f697, %rs313;}

	// end inline asm
	fma.rn.f32 	%f762, %f753, %f697, %f761;
	// begin inline asm
	{  cvt.f32.f16 %f698, %rs314;}

	// end inline asm
	fma.rn.f32 	%f763, %f753, %f698, %f762;
	// begin inline asm
	{  cvt.f32.f16 %f699, %rs315;}

	// end inline asm
	fma.rn.f32 	%f764, %f753, %f699, %f763;
	// begin inline asm
	{  cvt.f32.f16 %f700, %rs316;}

	// end inline asm
	fma.rn.f32 	%f765, %f753, %f700, %f764;
	// begin inline asm
	{  cvt.f32.f16 %f701, %rs317;}

	// end inline asm
	fma.rn.f32 	%f766, %f753, %f701, %f765;
	// begin inline asm
	{  cvt.f32.f16 %f702, %rs318;}

	// end inline asm
	fma.rn.f32 	%f767, %f753, %f702, %f766;
	// begin inline asm
	{  cvt.f32.f16 %f703, %rs319;}

	// end inline asm
	fma.rn.f32 	%f768, %f753, %f703, %f767;
	// begin inline asm
	{  cvt.f32.f16 %f704, %rs320;}

	// end inline asm
	fma.rn.f32 	%f769, %f753, %f704, %f768;
	ld.shared.v4.b32 	{%r347, %r348, %r349, %r350}, [%r29+544];
	mov.b32 	{%rs327, %rs328}, %r350;
	mov.b32 	{%rs325, %rs326}, %r349;
	mov.b32 	{%rs323, %rs324}, %r348;
	mov.b32 	{%rs321, %rs322}, %r347;
	// begin inline asm
	{  cvt.f32.f16 %f705, %rs321;}

	// end inline asm
	fma.rn.f32 	%f770, %f753, %f705, %f769;
	// begin inline asm
	{  cvt.f32.f16 %f706, %rs322;}

	// end inline asm
	fma.rn.f32 	%f771, %f753, %f706, %f770;
	// begin inline asm
	{  cvt.f32.f16 %f707, %rs323;}

	// end inline asm
	fma.rn.f32 	%f772, %f753, %f707, %f771;
	// begin inline asm
	{  cvt.f32.f16 %f708, %rs324;}

	// end inline asm
	fma.rn.f32 	%f773, %f753, %f708, %f772;
	// begin inline asm
	{  cvt.f32.f16 %f709, %rs325;}

	// end inline asm
	fma.rn.f32 	%f774, %f753, %f709, %f773;
	// begin inline asm
	{  cvt.f32.f16 %f710, %rs326;}

	// end inline asm
	fma.rn.f32 	%f775, %f753, %f710, %f774;
	// begin inline asm
	{  cvt.f32.f16 %f711, %rs327;}

	// end inline asm
	fma.rn.f32 	%f776, %f753, %f711, %f775;
	// begin inline asm
	{  cvt.f32.f16 %f712, %rs328;}

	// end inline asm
	fma.rn.f32 	%f777, %f753, %f712, %f776;
	ld.shared.v4.b32 	{%r351, %r352, %r353, %r354}, [%r29+560];
	mov.b32 	{%rs335, %rs336}, %r354;
	mov.b32 	{%rs333, %rs334}, %r353;
	mov.b32 	{%rs331, %rs332}, %r352;
	mov.b32 	{%rs329, %rs330}, %r351;
	// begin inline asm
	{  cvt.f32.f16 %f713, %rs329;}

	// end inline asm
	fma.rn.f32 	%f778, %f753, %f713, %f777;
	// begin inline asm
	{  cvt.f32.f16 %f714, %rs330;}

	// end inline asm
	fma.rn.f32 	%f779, %f753, %f714, %f778;
	// begin inline asm
	{  cvt.f32.f16 %f715, %rs331;}

	// end inline asm
	fma.rn.f32 	%f780, %f753, %f715, %f779;
	// begin inline asm
	{  cvt.f32.f16 %f716, %rs332;}

	// end inline asm
	fma.rn.f32 	%f781, %f753, %f716, %f780;
	// begin inline asm
	{  cvt.f32.f16 %f717, %rs333;}

	// end inline asm
	fma.rn.f32 	%f782, %f753, %f717, %f781;
	// begin inline asm
	{  cvt.f32.f16 %f718, %rs334;}

	// end inline asm
	fma.rn.f32 	%f783, %f753, %f718, %f782;
	// begin inline asm
	{  cvt.f32.f16 %f719, %rs335;}

	// end inline asm
	fma.rn.f32 	%f784, %f753, %f719, %f783;
	// begin inline asm
	{  cvt.f32.f16 %f720, %rs336;}

	// end inline asm
	fma.rn.f32 	%f785, %f753, %f720, %f784;
	ld.shared.v4.b32 	{%r355, %r356, %r357, %r358}, [%r29+576];
	mov.b32 	{%rs343, %rs344}, %r358;
	mov.b32 	{%rs341, %rs342}, %r357;
	mov.b32 	{%rs339, %rs340}, %r356;
	mov.b32 	{%rs337, %rs338}, %r355;
	// begin inline asm
	{  cvt.f32.f16 %f721, %rs337;}

	// end inline asm
	fma.rn.f32 	%f786, %f753, %f721, %f785;
	// begin inline asm
	{  cvt.f32.f16 %f722, %rs338;}

	// end inline asm
	fma.rn.f32 	%f787, %f753, %f722, %f786;
	// begin inline asm
	{  cvt.f32.f16 %f723, %rs339;}

	// end inline asm
	fma.rn.f32 	%f788, %f753, %f723, %f787;
	// begin inline asm
	{  cvt.f32.f16 %f724, %rs340;}

	// end inline asm
	fma.rn.f32 	%f789, %f753, %f724, %f788;
	// begin inline asm
	{  cvt.f32.f16 %f725, %rs341;}

	// end inline asm
	fma.rn.f32 	%f790, %f753, %f725, %f789;
	// begin inline asm
	{  cvt.f32.f16 %f726, %rs342;}

	// end inline asm
	fma.rn.f32 	%f791, %f753, %f726, %f790;
	// begin inline asm
	{  cvt.f32.f16 %f727, %rs343;}

	// end inline asm
	fma.rn.f32 	%f792, %f753, %f727, %f791;
	// begin inline asm
	{  cvt.f32.f16 %f728, %rs344;}

	// end inline asm
	fma.rn.f32 	%f793, %f753, %f728, %f792;
	ld.shared.v4.b32 	{%r359, %r360, %r361, %r362}, [%r29+592];
	mov.b32 	{%rs351, %rs352}, %r362;
	mov.b32 	{%rs349, %rs350}, %r361;
	mov.b32 	{%rs347, %rs348}, %r360;
	mov.b32 	{%rs345, %rs346}, %r359;
	// begin inline asm
	{  cvt.f32.f16 %f729, %rs345;}

	// end inline asm
	fma.rn.f32 	%f794, %f753, %f729, %f793;
	// begin inline asm
	{  cvt.f32.f16 %f730, %rs346;}

	// end inline asm
	fma.rn.f32 	%f795, %f753, %f730, %f794;
	// begin inline asm
	{  cvt.f32.f16 %f731, %rs347;}

	// end inline asm
	fma.rn.f32 	%f796, %f753, %f731, %f795;
	// begin inline asm
	{  cvt.f32.f16 %f732, %rs348;}

	// end inline asm
	fma.rn.f32 	%f797, %f753, %f732, %f796;
	// begin inline asm
	{  cvt.f32.f16 %f733, %rs349;}

	// end inline asm
	fma.rn.f32 	%f798, %f753, %f733, %f797;
	// begin inline asm
	{  cvt.f32.f16 %f734, %rs350;}

	// end inline asm
	fma.rn.f32 	%f799, %f753, %f734, %f798;
	// begin inline asm
	{  cvt.f32.f16 %f735, %rs351;}

	// end inline asm
	fma.rn.f32 	%f800, %f753, %f735, %f799;
	// begin inline asm
	{  cvt.f32.f16 %f736, %rs352;}

	// end inline asm
	fma.rn.f32 	%f801, %f753, %f736, %f800;
	ld.shared.v4.b32 	{%r363, %r364, %r365, %r366}, [%r29+608];
	mov.b32 	{%rs359, %rs360}, %r366;
	mov.b32 	{%rs357, %rs358}, %r365;
	mov.b32 	{%rs355, %rs356}, %r364;
	mov.b32 	{%rs353, %rs354}, %r363;
	// begin inline asm
	{  cvt.f32.f16 %f737, %rs353;}

	// end inline asm
	fma.rn.f32 	%f802, %f753, %f737, %f801;
	// begin inline asm
	{  cvt.f32.f16 %f738, %rs354;}

	// end inline asm
	fma.rn.f32 	%f803, %f753, %f738, %f802;
	// begin inline asm
	{  cvt.f32.f16 %f739, %rs355;}

	// end inline asm
	fma.rn.f32 	%f804, %f753, %f739, %f803;
	// begin inline asm
	{  cvt.f32.f16 %f740, %rs356;}

	// end inline asm
	fma.rn.f32 	%f805, %f753, %f740, %f804;
	// begin inline asm
	{  cvt.f32.f16 %f741, %rs357;}

	// end inline asm
	fma.rn.f32 	%f806, %f753, %f741, %f805;
	// begin inline asm
	{  cvt.f32.f16 %f742, %rs358;}

	// end inline asm
	fma.rn.f32 	%f807, %f753, %f742, %f806;
	// begin inline asm
	{  cvt.f32.f16 %f743, %rs359;}

	// end inline asm
	fma.rn.f32 	%f808, %f753, %f743, %f807;
	// begin inline asm
	{  cvt.f32.f16 %f744, %rs360;}

	// end inline asm
	fma.rn.f32 	%f809, %f753, %f744, %f808;
	ld.shared.v4.b32 	{%r367, %r368, %r369, %r370}, [%r29+624];
	mov.b32 	{%rs367, %rs368}, %r370;
	mov.b32 	{%rs365, %rs366}, %r369;
	mov.b32 	{%rs363, %rs364}, %r368;
	mov.b32 	{%rs361, %rs362}, %r367;
	// begin inline asm
	{  cvt.f32.f16 %f745, %rs361;}

	// end inline asm
	fma.rn.f32 	%f810, %f753, %f745, %f809;
	// begin inline asm
	{  cvt.f32.f16 %f746, %rs362;}

	// end inline asm
	fma.rn.f32 	%f811, %f753, %f746, %f810;
	// begin inline asm
	{  cvt.f32.f16 %f747, %rs363;}

	// end inline asm
	fma.rn.f32 	%f812, %f753, %f747, %f811;
	// begin inline asm
	{  cvt.f32.f16 %f748, %rs364;}

	// end inline asm
	fma.rn.f32 	%f813, %f753, %f748, %f812;
	// begin inline asm
	{  cvt.f32.f16 %f749, %rs365;}

	// end inline asm
	fma.rn.f32 	%f814, %f753, %f749, %f813;
	// begin inline asm
	{  cvt.f32.f16 %f750, %rs366;}

	// end inline asm
	fma.rn.f32 	%f815, %f753, %f750, %f814;
	// begin inline asm
	{  cvt.f32.f16 %f751, %rs367;}

	// end inline asm
	fma.rn.f32 	%f816, %f753, %f751, %f815;
	// begin inline asm
	{  cvt.f32.f16 %f752, %rs368;}

	// end inline asm
	fma.rn.f32 	%f32, %f753, %f752, %f816;
	setp.ge.s32 	%p31, %r26, %r75;
	@%p31 bra 	$L__BB0_51;
	// begin inline asm
	{  cvt.rn.f16.f32 %rs369, %f32;}

	// end inline asm
	st.global.u16 	[%rd13+8], %rs369;
$L__BB0_51:
	div.rn.f32 	%f882, %f24, %f27;
	ld.shared.v4.b32 	{%r371, %r372, %r373, %r374}, [%r29+640];
	mov.b32 	{%rs376, %rs377}, %r374;
	mov.b32 	{%rs374, %rs375}, %r373;
	mov.b32 	{%rs372, %rs373}, %r372;
	mov.b32 	{%rs370, %rs371}, %r371;
	// begin inline asm
	{  cvt.f32.f16 %f818, %rs370;}

	// end inline asm
	fma.rn.f32 	%f883, %f882, %f818, 0f00000000;
	// begin inline asm
	{  cvt.f32.f16 %f819, %rs371;}

	// end inline asm
	fma.rn.f32 	%f884, %f882, %f819, %f883;
	// begin inline asm
	{  cvt.f32.f16 %f820, %rs372;}

	// end inline asm
	fma.rn.f32 	%f885, %f882, %f820, %f884;
	// begin inline asm
	{  cvt.f32.f16 %f821, %rs373;}

	// end inline asm
	fma.rn.f32 	%f886, %f882, %f821, %f885;
	// begin inline asm
	{  cvt.f32.f16 %f822, %rs374;}

	// end inline asm
	fma.rn.f32 	%f887, %f882, %f822, %f886;
	// begin inline asm
	{  cvt.f32.f16 %f823, %rs375;}

	// end inline asm
	fma.rn.f32 	%f888, %f882, %f823, %f887;
	// begin inline asm
	{  cvt.f32.f16 %f824, %rs376;}

	// end inline asm
	fma.rn.f32 	%f889, %f882, %f824, %f888;
	// begin inline asm
	{  cvt.f32.f16 %f825, %rs377;}

	// end inline asm
	fma.rn.f32 	%f890, %f882, %f825, %f889;
	ld.shared.v4.b32 	{%r375, %r376, %r377, %r378}, [%r29+656];
	mov.b32 	{%rs384, %rs385}, %r378;
	mov.b32 	{%rs382, %rs383}, %r377;
	mov.b32 	{%rs380, %rs381}, %r376;
	mov.b32 	{%rs378, %rs379}, %r375;
	// begin inline asm
	{  cvt.f32.f16 %f826, %rs378;}

	// end inline asm
	fma.rn.f32 	%f891, %f882, %f826, %f890;
	// begin inline asm
	{  cvt.f32.f16 %f827, %rs379;}

	// end inline asm
	fma.rn.f32 	%f892, %f882, %f827, %f891;
	// begin inline asm
	{  cvt.f32.f16 %f828, %rs380;}

	// end inline asm
	fma.rn.f32 	%f893, %f882, %f828, %f892;
	// begin inline asm
	{  cvt.f32.f16 %f829, %rs381;}

	// end inline asm
	fma.rn.f32 	%f894, %f882, %f829, %f893;
	// begin inline asm
	{  cvt.f32.f16 %f830, %rs382;}

	// end inline asm
	fma.rn.f32 	%f895, %f882, %f830, %f894;
	// begin inline asm
	{  cvt.f32.f16 %f831, %rs383;}

	// end inline asm
	fma.rn.f32 	%f896, %f882, %f831, %f895;
	// begin inline asm
	{  cvt.f32.f16 %f832, %rs384;}

	// end inline asm
	fma.rn.f32 	%f897, %f882, %f832, %f896;
	// begin inline asm
	{  cvt.f32.f16 %f833, %rs385;}

	// end inline asm
	fma.rn.f32 	%f898, %f882, %f833, %f897;
	ld.shared.v4.b32 	{%r379, %r380, %r381, %r382}, [%r29+672];
	mov.b32 	{%rs392, %rs393}, %r382;
	mov.b32 	{%rs390, %rs391}, %r381;
	mov.b32 	{%rs388, %rs389}, %r380;
	mov.b32 	{%rs386, %rs387}, %r379;
	// begin inline asm
	{  cvt.f32.f16 %f834, %rs386;}

	// end inline asm
	fma.rn.f32 	%f899, %f882, %f834, %f898;
	// begin inline asm
	{  cvt.f32.f16 %f835, %rs387;}

	// end inline asm
	fma.rn.f32 	%f900, %f882, %f835, %f899;
	// begin inline asm
	{  cvt.f32.f16 %f836, %rs388;}

	// end inline asm
	fma.rn.f32 	%f901, %f882, %f836, %f900;
	// begin inline asm
	{  cvt.f32.f16 %f837, %rs389;}

	// end inline asm
	fma.rn.f32 	%f902, %f882, %f837, %f901;
	// begin inline asm
	{  cvt.f32.f16 %f838, %rs390;}

	// end inline asm
	fma.rn.f32 	%f903, %f882, %f838, %f902;
	// begin inline asm
	{  cvt.f32.f16 %f839, %rs391;}

	// end inline asm
	fma.rn.f32 	%f904, %f882, %f839, %f903;
	// begin inline asm
	{  cvt.f32.f16 %f840, %rs392;}

	// end inline asm
	fma.rn.f32 	%f905, %f882, %f840, %f904;
	// begin inline asm
	{  cvt.f32.f16 %f841, %rs393;}

	// end inline asm
	fma.rn.f32 	%f906, %f882, %f841, %f905;
	ld.shared.v4.b32 	{%r383, %r384, %r385, %r386}, [%r29+688];
	mov.b32 	{%rs400, %rs401}, %r386;
	mov.b32 	{%rs398, %rs399}, %r385;
	mov.b32 	{%rs396, %rs397}, %r384;
	mov.b32 	{%rs394, %rs395}, %r383;
	// begin inline asm
	{  cvt.f32.f16 %f842, %rs394;}

	// end inline asm
	fma.rn.f32 	%f907, %f882, %f842, %f906;
	// begin inline asm
	{  cvt.f32.f16 %f843, %rs395;}

	// end inline asm
	fma.rn.f32 	%f908, %f882, %f843, %f907;
	// begin inline asm
	{  cvt.f32.f16 %f844, %rs396;}

	// end inline asm
	fma.rn.f32 	%f909, %f882, %f844, %f908;
	// begin inline asm
	{  cvt.f32.f16 %f845, %rs397;}

	// end inline asm
	fma.rn.f32 	%f910, %f882, %f845, %f909;
	// begin inline asm
	{  cvt.f32.f16 %f846, %rs398;}

	// end inline asm
	fma.rn.f32 	%f911, %f882, %f846, %f910;
	// begin inline asm
	{  cvt.f32.f16 %f847, %rs399;}

	// end inline asm
	fma.rn.f32 	%f912, %f882, %f847, %f911;
	// begin inline asm
	{  cvt.f32.f16 %f848, %rs400;}

	// end inline asm
	fma.rn.f32 	%f913, %f882, %f848, %f912;
	// begin inline asm
	{  cvt.f32.f16 %f849, %rs401;}

	// end inline asm
	fma.rn.f32 	%f914, %f882, %f849, %f913;
	ld.shared.v4.b32 	{%r387, %r388, %r389, %r390}, [%r29+704];
	mov.b32 	{%rs408, %rs409}, %r390;
	mov.b32 	{%rs406, %rs407}, %r389;
	mov.b32 	{%rs404, %rs405}, %r388;
	mov.b32 	{%rs402, %rs403}, %r387;
	// begin inline asm
	{  cvt.f32.f16 %f850, %rs402;}

	// end inline asm
	fma.rn.f32 	%f915, %f882, %f850, %f914;
	// begin inline asm
	{  cvt.f32.f16 %f851, %rs403;}

	// end inline asm
	fma.rn.f32 	%f916, %f882, %f851, %f915;
	// begin inline asm
	{  cvt.f32.f16 %f852, %rs404;}

	// end inline asm
	fma.rn.f32 	%f917, %f882, %f852, %f916;
	// begin inline asm
	{  cvt.f32.f16 %f853, %rs405;}

	// end inline asm
	fma.rn.f32 	%f918, %f882, %f853, %f917;
	// begin inline asm
	{  cvt.f32.f16 %f854, %rs406;}

	// end inline asm
	fma.rn.f32 	%f919, %f882, %f854, %f918;
	// begin inline asm
	{  cvt.f32.f16 %f855, %rs407;}

	// end inline asm
	fma.rn.f32 	%f920, %f882, %f855, %f919;
	// begin inline asm
	{  cvt.f32.f16 %f856, %rs408;}

	// end inline asm
	fma.rn.f32 	%f921, %f882, %f856, %f920;
	// begin inline asm
	{  cvt.f32.f16 %f857, %rs409;}

	// end inline asm
	fma.rn.f32 	%f922, %f882, %f857, %f921;
	ld.shared.v4.b32 	{%r391, %r392, %r393, %r394}, [%r29+720];
	mov.b32 	{%rs416, %rs417}, %r394;
	mov.b32 	{%rs414, %rs415}, %r393;
	mov.b32 	{%rs412, %rs413}, %r392;
	mov.b32 	{%rs410, %rs411}, %r391;
	// begin inline asm
	{  cvt.f32.f16 %f858, %rs410;}

	// end inline asm
	fma.rn.f32 	%f923, %f882, %f858, %f922;
	// begin inline asm
	{  cvt.f32.f16 %f859, %rs411;}

	// end inline asm
	fma.rn.f32 	%f924, %f882, %f859, %f923;
	// begin inline asm
	{  cvt.f32.f16 %f860, %rs412;}

	// end inline asm
	fma.rn.f32 	%f925, %f882, %f860, %f924;
	// begin inline asm
	{  cvt.f32.f16 %f861, %rs413;}

	// end inline asm
	fma.rn.f32 	%f926, %f882, %f861, %f925;
	// begin inline asm
	{  cvt.f32.f16 %f862, %rs414;}

	// end inline asm
	fma.rn.f32 	%f927, %f882, %f862, %f926;
	// begin inline asm
	{  cvt.f32.f16 %f863, %rs415;}

	// end inline asm
	fma.rn.f32 	%f928, %f882, %f863, %f927;
	// begin inline asm
	{  cvt.f32.f16 %f864, %rs416;}

	// end inline asm
	fma.rn.f32 	%f929, %f882, %f864, %f928;
	// begin inline asm
	{  cvt.f32.f16 %f865, %rs417;}

	// end inline asm
	fma.rn.f32 	%f930, %f882, %f865, %f929;
	ld.shared.v4.b32 	{%r395, %r396, %r397, %r398}, [%r29+736];
	mov.b32 	{%rs424, %rs425}, %r398;
	mov.b32 	{%rs422, %rs423}, %r397;
	mov.b32 	{%rs420, %rs421}, %r396;
	mov.b32 	{%rs418, %rs419}, %r395;
	// begin inline asm
	{  cvt.f32.f16 %f866, %rs418;}

	// end inline asm
	fma.rn.f32 	%f931, %f882, %f866, %f930;
	// begin inline asm
	{  cvt.f32.f16 %f867, %rs419;}

	// end inline asm
	fma.rn.f32 	%f932, %f882, %f867, %f931;
	// begin inline asm
	{  cvt.f32.f16 %f868, %rs420;}

	// end inline asm
	fma.rn.f32 	%f933, %f882, %f868, %f932;
	// begin inline asm
	{  cvt.f32.f16 %f869, %rs421;}

	// end inline asm
	fma.rn.f32 	%f934, %f882, %f869, %f933;
	// begin inline asm
	{  cvt.f32.f16 %f870, %rs422;}

	// end inline asm
	fma.rn.f32 	%f935, %f882, %f870, %f934;
	// begin inline asm
	{  cvt.f32.f16 %f871, %rs423;}

	// end inline asm
	fma.rn.f32 	%f936, %f882, %f871, %f935;
	// begin inline asm
	{  cvt.f32.f16 %f872, %rs424;}

	// end inline asm
	fma.rn.f32 	%f937, %f882, %f872, %f936;
	// begin inline asm
	{  cvt.f32.f16 %f873, %rs425;}

	// end inline asm
	fma.rn.f32 	%f938, %f882, %f873, %f937;
	ld.shared.v4.b32 	{%r399, %r400, %r401, %r402}, [%r29+752];
	mov.b32 	{%rs432, %rs433}, %r402;
	mov.b32 	{%rs430, %rs431}, %r401;
	mov.b32 	{%rs428, %rs429}, %r400;
	mov.b32 	{%rs426, %rs427}, %r399;
	// begin inline asm
	{  cvt.f32.f16 %f874, %rs426;}

	// end inline asm
	fma.rn.f32 	%f939, %f882, %f874, %f938;
	// begin inline asm
	{  cvt.f32.f16 %f875, %rs427;}

	// end inline asm
	fma.rn.f32 	%f940, %f882, %f875, %f939;
	// begin inline asm
	{  cvt.f32.f16 %f876, %rs428;}

	// end inline asm
	fma.rn.f32 	%f941, %f882, %f876, %f940;
	// begin inline asm
	{  cvt.f32.f16 %f877, %rs429;}

	// end inline asm
	fma.rn.f32 	%f942, %f882, %f877, %f941;
	// begin inline asm
	{  cvt.f32.f16 %f878, %rs430;}

	// end inline asm
	fma.rn.f32 	%f943, %f882, %f878, %f942;
	// begin inline asm
	{  cvt.f32.f16 %f879, %rs431;}

	// end inline asm
	fma.rn.f32 	%f944, %f882, %f879, %f943;
	// begin inline asm
	{  cvt.f32.f16 %f880, %rs432;}

	// end inline asm
	fma.rn.f32 	%f945, %f882, %f880, %f944;
	// begin inline asm
	{  cvt.f32.f16 %f881, %rs433;}

	// end inline asm
	fma.rn.f32 	%f33, %f882, %f881, %f945;
	add.s32 	%r403, %r5, 5;
	setp.ge.s32 	%p32, %r403, %r75;
	@%p32 bra 	$L__BB0_53;
	// begin inline asm
	{  cvt.rn.f16.f32 %rs434, %f33;}

	// end inline asm
	st.global.u16 	[%rd13+10], %rs434;
$L__BB0_53:
	div.rn.f32 	%f1011, %f25, %f27;
	ld.shared.v4.b32 	{%r404, %r405, %r406, %r407}, [%r29+768];
	mov.b32 	{%rs441, %rs442}, %r407;
	mov.b32 	{%rs439, %rs440}, %r406;
	mov.b32 	{%rs437, %rs438}, %r405;
	mov.b32 	{%rs435, %rs436}, %r404;
	// begin inline asm
	{  cvt.f32.f16 %f947, %rs435;}

	// end inline asm
	fma.rn.f32 	%f1012, %f1011, %f947, 0f00000000;
	// begin inline asm
	{  cvt.f32.f16 %f948, %rs436;}

	// end inline asm
	fma.rn.f32 	%f1013, %f1011, %f948, %f1012;
	// begin inline asm
	{  cvt.f32.f16 %f949, %rs437;}

	// end inline asm
	fma.rn.f32 	%f1014, %f1011, %f949, %f1013;
	// begin inline asm
	{  cvt.f32.f16 %f950, %rs438;}

	// end inline asm
	fma.rn.f32 	%f1015, %f1011, %f950, %f1014;
	// begin inline asm
	{  cvt.f32.f16 %f951, %rs439;}

	// end inline asm
	fma.rn.f32 	%f1016, %f1011, %f951, %f1015;
	// begin inline asm
	{  cvt.f32.f16 %f952, %rs440;}

	// end inline asm
	fma.rn.f32 	%f1017, %f1011, %f952, %f1016;
	// begin inline asm
	{  cvt.f32.f16 %f953, %rs441;}

	// end inline asm
	fma.rn.f32 	%f1018, %f1011, %f953, %f1017;
	// begin inline asm
	{  cvt.f32.f16 %f954, %rs442;}

	// end inline asm
	fma.rn.f32 	%f1019, %f1011, %f954, %f1018;
	ld.shared.v4.b32 	{%r408, %r409, %r410, %r411}, [%r29+784];
	mov.b32 	{%rs449, %rs450}, %r411;
	mov.b32 	{%rs447, %rs448}, %r410;
	mov.b32 	{%rs445, %rs446}, %r409;
	mov.b32 	{%rs443, %rs444}, %r408;
	// begin inline asm
	{  cvt.f32.f16 %f955, %rs443;}

	// end inline asm
	fma.rn.f32 	%f1020, %f1011, %f955, %f1019;
	// begin inline asm
	{  cvt.f32.f16 %f956, %rs444;}

	// end inline asm
	fma.rn.f32 	%f1021, %f1011, %f956, %f1020;
	// begin inline asm
	{  cvt.f32.f16 %f957, %rs445;}

	// end inline asm
	fma.rn.f32 	%f1022, %f1011, %f957, %f1021;
	// begin inline asm
	{  cvt.f32.f16 %f958, %rs446;}

	// end inline asm
	fma.rn.f32 	%f1023, %f1011, %f958, %f1022;
	// begin inline asm
	{  cvt.f32.f16 %f959, %rs447;}

	// end inline asm
	fma.rn.f32 	%f1024, %f1011, %f959, %f1023;
	// begin inline asm
	{  cvt.f32.f16 %f960, %rs448;}

	// end inline asm
	fma.rn.f32 	%f1025, %f1011, %f960, %f1024;
	// begin inline asm
	{  cvt.f32.f16 %f961, %rs449;}

	// end inline asm
	fma.rn.f32 	%f1026, %f1011, %f961, %f1025;
	// begin inline asm
	{  cvt.f32.f16 %f962, %rs450;}

	// end inline asm
	fma.rn.f32 	%f1027, %f1011, %f962, %f1026;
	ld.shared.v4.b32 	{%r412, %r413, %r414, %r415}, [%r29+800];
	mov.b32 	{%rs457, %rs458}, %r415;
	mov.b32 	{%rs455, %rs456}, %r414;
	mov.b32 	{%rs453, %rs454}, %r413;
	mov.b32 	{%rs451, %rs452}, %r412;
	// begin inline asm
	{  cvt.f32.f16 %f963, %rs451;}

	// end inline asm
	fma.rn.f32 	%f1028, %f1011, %f963, %f1027;
	// begin inline asm
	{  cvt.f32.f16 %f964, %rs452;}

	// end inline asm
	fma.rn.f32 	%f1029, %f1011, %f964, %f1028;
	// begin inline asm
	{  cvt.f32.f16 %f965, %rs453;}

	// end inline asm
	fma.rn.f32 	%f1030, %f1011, %f965, %f1029;
	// begin inline asm
	{  cvt.f32.f16 %f966, %rs454;}

	// end inline asm
	fma.rn.f32 	%f1031, %f1011, %f966, %f1030;
	// begin inline asm
	{  cvt.f32.f16 %f967, %rs455;}

	// end inline asm
	fma.rn.f32 	%f1032, %f1011, %f967, %f1031;
	// begin inline asm
	{  cvt.f32.f16 %f968, %rs456;}

	// end inline asm
	fma.rn.f32 	%f1033, %f1011, %f968, %f1032;
	// begin inline asm
	{  cvt.f32.f16 %f969, %rs457;}

	// end inline asm
	fma.rn.f32 	%f1034, %f1011, %f969, %f1033;
	// begin inline asm
	{  cvt.f32.f16 %f970, %rs458;}

	// end inline asm
	fma.rn.f32 	%f1035, %f1011, %f970, %f1034;
	ld.shared.v4.b32 	{%r416, %r417, %r418, %r419}, [%r29+816];
	mov.b32 	{%rs465, %rs466}, %r419;
	mov.b32 	{%rs463, %rs464}, %r418;
	mov.b32 	{%rs461, %rs462}, %r417;
	mov.b32 	{%rs459, %rs460}, %r416;
	// begin inline asm
	{  cvt.f32.f16 %f971, %rs459;}

	// end inline asm
	fma.rn.f32 	%f1036, %f1011, %f971, %f1035;
	// begin inline asm
	{  cvt.f32.f16 %f972, %rs460;}

	// end inline asm
	fma.rn.f32 	%f1037, %f1011, %f972, %f1036;
	// begin inline asm
	{  cvt.f32.f16 %f973, %rs461;}

	// end inline asm
	fma.rn.f32 	%f1038, %f1011, %f973, %f1037;
	// begin inline asm
	{  cvt.f32.f16 %f974, %rs462;}

	// end inline asm
	fma.rn.f32 	%f1039, %f1011, %f974, %f1038;
	// begin inline asm
	{  cvt.f32.f16 %f975, %rs463;}

	// end inline asm
	fma.rn.f32 	%f1040, %f1011, %f975, %f1039;
	// begin inline asm
	{  cvt.f32.f16 %f976, %rs464;}

	// end inline asm
	fma.rn.f32 	%f1041, %f1011, %f976, %f1040;
	// begin inline asm
	{  cvt.f32.f16 %f977, %rs465;}

	// end inline asm
	fma.rn.f32 	%f1042, %f1011, %f977, %f1041;
	// begin inline asm
	{  cvt.f32.f16 %f978, %rs466;}

	// end inline asm
	fma.rn.f32 	%f1043, %f1011, %f978, %f1042;
	ld.shared.v4.b32 	{%r420, %r421, %r422, %r423}, [%r29+832];
	mov.b32 	{%rs473, %rs474}, %r423;
	mov.b32 	{%rs471, %rs472}, %r422;
	mov.b32 	{%rs469, %rs470}, %r421;
	mov.b32 	{%rs467, %rs468}, %r420;
	// begin inline asm
	{  cvt.f32.f16 %f979, %rs467;}

	// end inline asm
	fma.rn.f32 	%f1044, %f1011, %f979, %f1043;
	// begin inline asm
	{  cvt.f32.f16 %f980, %rs468;}

	// end inline asm
	fma.rn.f32 	%f1045, %f1011, %f980, %f1044;
	// begin inline asm
	{  cvt.f32.f16 %f981, %rs469;}

	// end inline asm
	fma.rn.f32 	%f1046, %f1011, %f981, %f1045;
	// begin inline asm
	{  cvt.f32.f16 %f982, %rs470;}

	// end inline asm
	fma.rn.f32 	%f1047, %f1011, %f982, %f1046;
	// begin inline asm
	{  cvt.f32.f16 %f983, %rs471;}

	// end inline asm
	fma.rn.f32 	%f1048, %f1011, %f983, %f1047;
	// begin inline asm
	{  cvt.f32.f16 %f984, %rs472;}

	// end inline asm
	fma.rn.f32 	%f1049, %f1011, %f984, %f1048;
	// begin inline asm
	{  cvt.f32.f16 %f985, %rs473;}

	// end inline asm
	fma.rn.f32 	%f1050, %f1011, %f985, %f1049;
	// begin inline asm
	{  cvt.f32.f16 %f986, %rs474;}

	// end inline asm
	fma.rn.f32 	%f1051, %f1011, %f986, %f1050;
	ld.shared.v4.b32 	{%r424, %r425, %r426, %r427}, [%r29+848];
	mov.b32 	{%rs481, %rs482}, %r427;
	mov.b32 	{%rs479, %rs480}, %r426;
	mov.b32 	{%rs477, %rs478}, %r425;
	mov.b32 	{%rs475, %rs476}, %r424;
	// begin inline asm
	{  cvt.f32.f16 %f987, %rs475;}

	// end inline asm
	fma.rn.f32 	%f1052, %f1011, %f987, %f1051;
	// begin inline asm
	{  cvt.f32.f16 %f988, %rs476;}

	// end inline asm
	fma.rn.f32 	%f1053, %f1011, %f988, %f1052;
	// begin inline asm
	{  cvt.f32.f16 %f989, %rs477;}

	// end inline asm
	fma.rn.f32 	%f1054, %f1011, %f989, %f1053;
	// begin inline asm
	{  cvt.f32.f16 %f990, %rs478;}

	// end inline asm
	fma.rn.f32 	%f1055, %f1011, %f990, %f1054;
	// begin inline asm
	{  cvt.f32.f16 %f991, %rs479;}

	// end inline asm
	fma.rn.f32 	%f1056, %f1011, %f991, %f1055;
	// begin inline asm
	{  cvt.f32.f16 %f992, %rs480;}

	// end inline asm
	fma.rn.f32 	%f1057, %f1011, %f992, %f1056;
	// begin inline asm
	{  cvt.f32.f16 %f993, %rs481;}

	// end inline asm
	fma.rn.f32 	%f1058, %f1011, %f993, %f1057;
	// begin inline asm
	{  cvt.f32.f16 %f994, %rs482;}

	// end inline asm
	fma.rn.f32 	%f1059, %f1011, %f994, %f1058;
	ld.shared.v4.b32 	{%r428, %r429, %r430, %r431}, [%r29+864];
	mov.b32 	{%rs489, %rs490}, %r431;
	mov.b32 	{%rs487, %rs488}, %r430;
	mov.b32 	{%rs485, %rs486}, %r429;
	mov.b32 	{%rs483, %rs484}, %r428;
	// begin inline asm
	{  cvt.f32.f16 %f995, %rs483;}

	// end inline asm
	fma.rn.f32 	%f1060, %f1011, %f995, %f1059;
	// begin inline asm
	{  cvt.f32.f16 %f996, %rs484;}

	// end inline asm
	fma.rn.f32 	%f1061, %f1011, %f996, %f1060;
	// begin inline asm
	{  cvt.f32.f16 %f997, %rs485;}

	// end inline asm
	fma.rn.f32 	%f1062, %f1011, %f997, %f1061;
	// begin inline asm
	{  cvt.f32.f16 %f998, %rs486;}

	// end inline asm
	fma.rn.f32 	%f1063, %f1011, %f998, %f1062;
	// begin inline asm
	{  cvt.f32.f16 %f999, %rs487;}

	// end inline asm
	fma.rn.f32 	%f1064, %f1011, %f999, %f1063;
	// begin inline asm
	{  cvt.f32.f16 %f1000, %rs488;}

	// end inline asm
	fma.rn.f32 	%f1065, %f1011, %f1000, %f1064;
	// begin inline asm
	{  cvt.f32.f16 %f1001, %rs489;}

	// end inline asm
	fma.rn.f32 	%f1066, %f1011, %f1001, %f1065;
	// begin inline asm
	{  cvt.f32.f16 %f1002, %rs490;}

	// end inline asm
	fma.rn.f32 	%f1067, %f1011, %f1002, %f1066;
	ld.shared.v4.b32 	{%r432, %r433, %r434, %r435}, [%r29+880];
	mov.b32 	{%rs497, %rs498}, %r435;
	mov.b32 	{%rs495, %rs496}, %r434;
	mov.b32 	{%rs493, %rs494}, %r433;
	mov.b32 	{%rs491, %rs492}, %r432;
	// begin inline asm
	{  cvt.f32.f16 %f1003, %rs491;}

	// end inline asm
	fma.rn.f32 	%f1068, %f1011, %f1003, %f1067;
	// begin inline asm
	{  cvt.f32.f16 %f1004, %rs492;}

	// end inline asm
	fma.rn.f32 	%f1069, %f1011, %f1004, %f1068;
	// begin inline asm
	{  cvt.f32.f16 %f1005, %rs493;}

	// end inline asm
	fma.rn.f32 	%f1070, %f1011, %f1005, %f1069;
	// begin inline asm
	{  cvt.f32.f16 %f1006, %rs494;}

	// end inline asm
	fma.rn.f32 	%f1071, %f1011, %f1006, %f1070;
	// begin inline asm
	{  cvt.f32.f16 %f1007, %rs495;}

	// end inline asm
	fma.rn.f32 	%f1072, %f1011, %f1007, %f1071;
	// begin inline asm
	{  cvt.f32.f16 %f1008, %rs496;}

	// end inline asm
	fma.rn.f32 	%f1073, %f1011, %f1008, %f1072;
	// begin inline asm
	{  cvt.f32.f16 %f1009, %rs497;}

	// end inline asm
	fma.rn.f32 	%f1074, %f1011, %f1009, %f1073;
	// begin inline asm
	{  cvt.f32.f16 %f1010, %rs498;}

	// end inline asm
	fma.rn.f32 	%f34, %f1011, %f1010, %f1074;
	setp.ge.s32 	%p33, %r27, %r75;
	@%p33 bra 	$L__BB0_55;
	// begin inline asm
	{  cvt.rn.f16.f32 %rs499, %f34;}

	// end inline asm
	st.global.u16 	[%rd13+12], %rs499;
$L__BB0_55:
	div.rn.f32 	%f1140, %f26, %f27;
	ld.shared.v4.b32 	{%r436, %r437, %r438, %r439}, [%r29+896];
	mov.b32 	{%rs506, %rs507}, %r439;
	mov.b32 	{%rs504, %rs505}, %r438;
	mov.b32 	{%rs502, %rs503}, %r437;
	mov.b32 	{%rs500, %rs501}, %r436;
	// begin inline asm
	{  cvt.f32.f16 %f1076, %rs500;}

	// end inline asm
	fma.rn.f32 	%f1141, %f1140, %f1076, 0f00000000;
	// begin inline asm
	{  cvt.f32.f16 %f1077, %rs501;}

	// end inline asm
	fma.rn.f32 	%f1142, %f1140, %f1077, %f1141;
	// begin inline asm
	{  cvt.f32.f16 %f1078, %rs502;}

	// end inline asm
	fma.rn.f32 	%f1143, %f1140, %f1078, %f1142;
	// begin inline asm
	{  cvt.f32.f16 %f1079, %rs503;}

	// end inline asm
	fma.rn.f32 	%f1144, %f1140, %f1079, %f1143;
	// begin inline asm
	{  cvt.f32.f16 %f1080, %rs504;}

	// end inline asm
	fma.rn.f32 	%f1145, %f1140, %f1080, %f1144;
	// begin inline asm
	{  cvt.f32.f16 %f1081, %rs505;}

	// end inline asm
	fma.rn.f32 	%f1146, %f1140, %f1081, %f1145;
	// begin inline asm
	{  cvt.f32.f16 %f1082, %rs506;}

	// end inline asm
	fma.rn.f32 	%f1147, %f1140, %f1082, %f1146;
	// begin inline asm
	{  cvt.f32.f16 %f1083, %rs507;}

	// end inline asm
	fma.rn.f32 	%f1148, %f1140, %f1083, %f1147;
	ld.shared.v4.b32 	{%r440, %r441, %r442, %r443}, [%r29+912];
	mov.b32 	{%rs514, %rs515}, %r443;
	mov.b32 	{%rs512, %rs513}, %r442;
	mov.b32 	{%rs510, %rs511}, %r441;
	mov.b32 	{%rs508, %rs509}, %r440;
	// begin inline asm
	{  cvt.f32.f16 %f1084, %rs508;}

	// end inline asm
	fma.rn.f32 	%f1149, %f1140, %f1084, %f1148;
	// begin inline asm
	{  cvt.f32.f16 %f1085, %rs509;}

	// end inline asm
	fma.rn.f32 	%f1150, %f1140, %f1085, %f1149;
	// begin inline asm
	{  cvt.f32.f16 %f1086, %rs510;}

	// end inline asm
	fma.rn.f32 	%f1151, %f1140, %f1086, %f1150;
	// begin inline asm
	{  cvt.f32.f16 %f1087, %rs511;}

	// end inline asm
	fma.rn.f32 	%f1152, %f1140, %f1087, %f1151;
	// begin inline asm
	{  cvt.f32.f16 %f1088, %rs512;}

	// end inline asm
	fma.rn.f32 	%f1153, %f1140, %f1088, %f1152;
	// begin inline asm
	{  cvt.f32.f16 %f1089, %rs513;}

	// end inline asm
	fma.rn.f32 	%f1154, %f1140, %f1089, %f1153;
	// begin inline asm
	{  cvt.f32.f16 %f1090, %rs514;}

	// end inline asm
	fma.rn.f32 	%f1155, %f1140, %f1090, %f1154;
	// begin inline asm
	{  cvt.f32.f16 %f1091, %rs515;}

	// end inline asm
	fma.rn.f32 	%f1156, %f1140, %f1091, %f1155;
	ld.shared.v4.b32 	{%r444, %r445, %r446, %r447}, [%r29+928];
	mov.b32 	{%rs522, %rs523}, %r447;
	mov.b32 	{%rs520, %rs521}, %r446;
	mov.b32 	{%rs518, %rs519}, %r445;
	mov.b32 	{%rs516, %rs517}, %r444;
	// begin inline asm
	{  cvt.f32.f16 %f1092, %rs516;}

	// end inline asm
	fma.rn.f32 	%f1157, %f1140, %f1092, %f1156;
	// begin inline asm
	{  cvt.f32.f16 %f1093, %rs517;}

	// end inline asm
	fma.rn.f32 	%f1158, %f1140, %f1093, %f1157;
	// begin inline asm
	{  cvt.f32.f16 %f1094, %rs518;}

	// end inline asm
	fma.rn.f32 	%f1159, %f1140, %f1094, %f1158;
	// begin inline asm
	{  cvt.f32.f16 %f1095, %rs519;}

	// end inline asm
	fma.rn.f32 	%f1160, %f1140, %f1095, %f1159;
	// begin inline asm
	{  cvt.f32.f16 %f1096, %rs520;}

	// end inline asm
	fma.rn.f32 	%f1161, %f1140, %f1096, %f1160;
	// begin inline asm
	{  cvt.f32.f16 %f1097, %rs521;}

	// end inline asm
	fma.rn.f32 	%f1162, %f1140, %f1097, %f1161;
	// begin inline asm
	{  cvt.f32.f16 %f1098, %rs522;}

	// end inline asm
	fma.rn.f32 	%f1163, %f1140, %f1098, %f1162;
	// begin inline asm
	{  cvt.f32.f16 %f1099, %rs523;}

	// end inline asm
	fma.rn.f32 	%f1164, %f1140, %f1099, %f1163;
	ld.shared.v4.b32 	{%r448, %r449, %r450, %r451}, [%r29+944];
	mov.b32 	{%rs530, %rs531}, %r451;
	mov.b32 	{%rs528, %rs529}, %r450;
	mov.b32 	{%rs526, %rs527}, %r449;
	mov.b32 	{%rs524, %rs525}, %r448;
	// begin inline asm
	{  cvt.f32.f16 %f1100, %rs524;}

	// end inline asm
	fma.rn.f32 	%f1165, %f1140, %f1100, %f1164;
	// begin inline asm
	{  cvt.f32.f16 %f1101, %rs525;}

	// end inline asm
	fma.rn.f32 	%f1166, %f1140, %f1101, %f1165;
	// begin inline asm
	{  cvt.f32.f16 %f1102, %rs526;}

	// end inline asm
	fma.rn.f32 	%f1167, %f1140, %f1102, %f1166;
	// begin inline asm
	{  cvt.f32.f16 %f1103, %rs527;}

	// end inline asm
	fma.rn.f32 	%f1168, %f1140, %f1103, %f1167;
	// begin inline asm
	{  cvt.f32.f16 %f1104, %rs528;}

	// end inline asm
	fma.rn.f32 	%f1169, %f1140, %f1104, %f1168;
	// begin inline asm
	{  cvt.f32.f16 %f1105, %rs529;}

	// end inline asm
	fma.rn.f32 	%f1170, %f1140, %f1105, %f1169;
	// begin inline asm
	{  cvt.f32.f16 %f1106, %rs530;}

	// end inline asm
	fma.rn.f32 	%f1171, %f1140, %f1106, %f1170;
	// begin inline asm
	{  cvt.f32.f16 %f1107, %rs531;}

	// end inline asm
	fma.rn.f32 	%f1172, %f1140, %f1107, %f1171;
	ld.shared.v4.b32 	{%r452, %r453, %r454, %r455}, [%r29+960];
	mov.b32 	{%rs538, %rs539}, %r455;
	mov.b32 	{%rs536, %rs537}, %r454;
	mov.b32 	{%rs534, %rs535}, %r453;
	mov.b32 	{%rs532, %rs533}, %r452;
	// begin inline asm
	{  cvt.f32.f16 %f1108, %rs532;}

	// end inline asm
	fma.rn.f32 	%f1173, %f1140, %f1108, %f1172;
	// begin inline asm
	{  cvt.f32.f16 %f1109, %rs533;}

	// end inline asm
	fma.rn.f32 	%f1174, %f1140, %f1109, %f1173;
	// begin inline asm
	{  cvt.f32.f16 %f1110, %rs534;}

	// end inline asm
	fma.rn.f32 	%f1175, %f1140, %f1110, %f1174;
	// begin inline asm
	{  cvt.f32.f16 %f1111, %rs535;}

	// end inline asm
	fma.rn.f32 	%f1176, %f1140, %f1111, %f1175;
	// begin inline asm
	{  cvt.f32.f16 %f1112, %rs536;}

	// end inline asm
	fma.rn.f32 	%f1177, %f1140, %f1112, %f1176;
	// begin inline asm
	{  cvt.f32.f16 %f1113, %rs537;}

	// end inline asm
	fma.rn.f32 	%f1178, %f1140, %f1113, %f1177;
	// begin inline asm
	{  cvt.f32.f16 %f1114, %rs538;}

	// end inline asm
	fma.rn.f32 	%f1179, %f1140, %f1114, %f1178;
	// begin inline asm
	{  cvt.f32.f16 %f1115, %rs539;}

	// end inline asm
	fma.rn.f32 	%f1180, %f1140, %f1115, %f1179;
	ld.shared.v4.b32 	{%r456, %r457, %r458, %r459}, [%r29+976];
	mov.b32 	{%rs546, %rs547}, %r459;
	mov.b32 	{%rs544, %rs545}, %r458;
	mov.b32 	{%rs542, %rs543}, %r457;
	mov.b32 	{%rs540, %rs541}, %r456;
	// begin inline asm
	{  cvt.f32.f16 %f1116, %rs540;}

	// end inline asm
	fma.rn.f32 	%f1181, %f1140, %f1116, %f1180;
	// begin inline asm
	{  cvt.f32.f16 %f1117, %rs541;}

	// end inline asm
	fma.rn.f32 	%f1182, %f1140, %f1117, %f1181;
	// begin inline asm
	{  cvt.f32.f16 %f1118, %rs542;}

	// end inline asm
	fma.rn.f32 	%f1183, %f1140, %f1118, %f1182;
	// begin inline asm
	{  cvt.f32.f16 %f1119, %rs543;}

	// end inline asm
	fma.rn.f32 	%f1184, %f1140, %f1119, %f1183;
	// begin inline asm
	{  cvt.f32.f16 %f1120, %rs544;}

	// end inline asm
	fma.rn.f32 	%f1185, %f1140, %f1120, %f1184;
	// begin inline asm
	{  cvt.f32.f16 %f1121, %rs545;}

	// end inline asm
	fma.rn.f32 	%f1186, %f1140, %f1121, %f1185;
	// begin inline asm
	{  cvt.f32.f16 %f1122, %rs546;}

	// end inline asm
	fma.rn.f32 	%f1187, %f1140, %f1122, %f1186;
	// begin inline asm
	{  cvt.f32.f16 %f1123, %rs547;}

	// end inline asm
	fma.rn.f32 	%f1188, %f1140, %f1123, %f1187;
	ld.shared.v4.b32 	{%r460, %r461, %r462, %r463}, [%r29+992];
	mov.b32 	{%rs554, %rs555}, %r463;
	mov.b32 	{%rs552, %rs553}, %r462;
	mov.b32 	{%rs550, %rs551}, %r461;
	mov.b32 	{%rs548, %rs549}, %r460;
	// begin inline asm
	{  cvt.f32.f16 %f1124, %rs548;}

	// end inline asm
	fma.rn.f32 	%f1189, %f1140, %f1124, %f1188;
	// begin inline asm
	{  cvt.f32.f16 %f1125, %rs549;}

	// end inline asm
	fma.rn.f32 	%f1190, %f1140, %f1125, %f1189;
	// begin inline asm
	{  cvt.f32.f16 %f1126, %rs550;}

	// end inline asm
	fma.rn.f32 	%f1191, %f1140, %f1126, %f1190;
	// begin inline asm
	{  cvt.f32.f16 %f1127, %rs551;}

	// end inline asm
	fma.rn.f32 	%f1192, %f1140, %f1127, %f1191;
	// begin inline asm
	{  cvt.f32.f16 %f1128, %rs552;}

	// end inline asm
	fma.rn.f32 	%f1193, %f1140, %f1128, %f1192;
	// begin inline asm
	{  cvt.f32.f16 %f1129, %rs553;}

	// end inline asm
	fma.rn.f32 	%f1194, %f1140, %f1129, %f1193;
	// begin inline asm
	{  cvt.f32.f16 %f1130, %rs554;}

	// end inline asm
	fma.rn.f32 	%f1195, %f1140, %f1130, %f1194;
	// begin inline asm
	{  cvt.f32.f16 %f1131, %rs555;}

	// end inline asm
	fma.rn.f32 	%f1196, %f1140, %f1131, %f1195;
	ld.shared.v4.b32 	{%r464, %r465, %r466, %r467}, [%r29+1008];
	mov.b32 	{%rs562, %rs563}, %r467;
	mov.b32 	{%rs560, %rs561}, %r466;
	mov.b32 	{%rs558, %rs559}, %r465;
	mov.b32 	{%rs556, %rs557}, %r464;
	// begin inline asm
	{  cvt.f32.f16 %f1132, %rs556;}

	// end inline asm
	fma.rn.f32 	%f1197, %f1140, %f1132, %f1196;
	// begin inline asm
	{  cvt.f32.f16 %f1133, %rs557;}

	// end inline asm
	fma.rn.f32 	%f1198, %f1140, %f1133, %f1197;
	// begin inline asm
	{  cvt.f32.f16 %f1134, %rs558;}

	// end inline asm
	fma.rn.f32 	%f1199, %f1140, %f1134, %f1198;
	// begin inline asm
	{  cvt.f32.f16 %f1135, %rs559;}

	// end inline asm
	fma.rn.f32 	%f1200, %f1140, %f1135, %f1199;
	// begin inline asm
	{  cvt.f32.f16 %f1136, %rs560;}

	// end inline asm
	fma.rn.f32 	%f1201, %f1140, %f1136, %f1200;
	// begin inline asm
	{  cvt.f32.f16 %f1137, %rs561;}

	// end inline asm
	fma.rn.f32 	%f1202, %f1140, %f1137, %f1201;
	// begin inline asm
	{  cvt.f32.f16 %f1138, %rs562;}

	// end inline asm
	fma.rn.f32 	%f1203, %f1140, %f1138, %f1202;
	// begin inline asm
	{  cvt.f32.f16 %f1139, %rs563;}

	// end inline asm
	fma.rn.f32 	%f35, %f1140, %f1139, %f1203;
	setp.ge.s32 	%p34, %r28, %r75;
	@%p34 bra 	$L__BB0_57;
	// begin inline asm
	{  cvt.rn.f16.f32 %rs564, %f35;}

	// end inline asm
	st.global.u16 	[%rd13+14], %rs564;
$L__BB0_57:
	setp.ne.s32 	%p35, %r6, 0;
	@%p35 bra 	$L__BB0_62;
	or.b64  	%rd91, %rd5, %rd6;
	and.b64  	%rd92, %rd91, -4294967296;
	setp.ne.s64 	%p36, %rd92, 0;
	@%p36 bra 	$L__BB0_60;
	cvt.u32.u64 	%r468, %rd6;
	cvt.u32.u64 	%r469, %rd5;
	div.u32 	%r470, %r469, %r468;
	cvt.u64.u32 	%rd98, %r470;
	bra.uni 	$L__BB0_61;
$L__BB0_60:
	div.u64 	%rd98, %rd5, %rd6;
$L__BB0_61:
	cvt.u64.u32 	%rd93, %r4;
	add.s64 	%rd94, %rd98, %rd93;
	shl.b64 	%rd95, %rd94, 2;
	add.s64 	%rd96, %rd11, %rd95;
	st.global.f32 	[%rd96], %f1213;
	add.s64 	%rd97, %rd12, %rd95;
	st.global.f32 	[%rd97], %f27;
$L__BB0_62:
	bar.sync 	0;
	add.s32 	%r471, %r471, 64;
	setp.lt.s32 	%p37, %r471, %r75;
	@%p37 bra 	$L__BB0_2;
$L__BB0_63:
	ret;

}


// ===== COMPILED SASS (sm_100) =====

	.target	sm_100

	.elftype	@"ET_EXEC"


//--------------------- .note.nv.tkinfo           --------------------------
	.section	.note.nv.tkinfo,"",@"SHT_NOTE"
	.sectionflags	@"SHF_NOTE_NV_TKINFO"
	.tkinfo
        /*0018*/ 	.word	0x00000002
        /*0030*/ 	.string	""
        /*0030*/ 	.string	"ptxas"
        /*0030*/ 	.string	"Cuda compilation tools, release 13.0, V13.0.88"
        /*0030*/ 	.string	"Build cuda_13.0.r13.0/compiler.36424714_0"
        /*0030*/ 	.string	"-arch sm_100 -m 64 "



//--------------------- .note.nv.cuinfo           --------------------------
	.section	.note.nv.cuinfo,"",@"SHT_NOTE"
	.sectionflags	@"SHF_NOTE_NV_CUINFO"
        /*0018*/ 	.short	0x0002
        /*001a*/ 	.short	0x0064
        /*001c*/ 	.short	0x0082
	.zero		2


//--------------------- .nv.info                  --------------------------
	.section	.nv.info,"",@"SHT_CUDA_INFO"
	.align	4


	//----- nvinfo : EIATTR_REGCOUNT
	.align		4
        /*0000*/ 	.byte	0x04, 0x2f
        /*0002*/ 	.short	(.L_1 - .L_0)
	.align		4
.L_0:
        /*0004*/ 	.word	index@(_Z23flash_attention_forwardPK6__halfS1_S1_PS_PfS3_iiii)
        /*0008*/ 	.word	0x00000038


	//----- nvinfo : EIATTR_FRAME_SIZE
	.align		4
.L_1:
        /*000c*/ 	.byte	0x04, 0x11
        /*000e*/ 	.short	(.L_3 - .L_2)
	.align		4
.L_2:
        /*0010*/ 	.word	index@($__internal_4_$__cuda_sm3x_div_rn_noftz_f32_slowpath)
        /*0014*/ 	.word	0x00000000


	//----- nvinfo : EIATTR_FRAME_SIZE
	.align		4
.L_3:
        /*0018*/ 	.byte	0x04, 0x11
        /*001a*/ 	.short	(.L_5 - .L_4)
	.align		4
.L_4:
        /*001c*/ 	.word	index@($__internal_3_$__cuda_sm20_sqrt_rn_f32_slowpath)
        /*0020*/ 	.word	0x00000000


	//----- nvinfo : EIATTR_FRAME_SIZE
	.align		4
.L_5:
        /*0024*/ 	.byte	0x04, 0x11
        /*0026*/ 	.short	(.L_7 - .L_6)
	.align		4
.L_6:
        /*0028*/ 	.word	index@($__internal_2_$__cuda_sm20_rcp_rn_f32_slowpath)
        /*002c*/ 	.word	0x00000000


	//----- nvinfo : EIATTR_FRAME_SIZE
	.align		4
.L_7:
        /*0030*/ 	.byte	0x04, 0x11
        /*0032*/ 	.short	(.L_9 - .L_8)
	.align		4
.L_8:
        /*0034*/ 	.word	index@($__internal_1_$__cuda_sm20_div_u64)
        /*0038*/ 	.word	0x00000000


	//----- nvinfo : EIATTR_FRAME_SIZE
	.align		4
.L_9:
        /*003c*/ 	.byte	0x04, 0x11
        /*003e*/ 	.short	(.L_11 - .L_10)
	.align		4
.L_10:
        /*0040*/ 	.word	index@($__internal_0_$__cuda_sm20_div_u16)
        /*0044*/ 	.word	0x00000000


	//----- nvinfo : EIATTR_FRAME_SIZE
	.align		4
.L_11:
        /*0048*/ 	.byte	0x04, 0x11
        /*004a*/ 	.short	(.L_13 - .L_12)
	.align		4
.L_12:
        /*004c*/ 	.word	index@(_Z23flash_attention_forwardPK6__halfS1_S1_PS_PfS3_iiii)
        /*0050*/ 	.word	0x00000000


	//----- nvinfo : EIATTR_MIN_STACK_SIZE
	.align		4
.L_13:
        /*0054*/ 	.byte	0x04, 0x12
        /*0056*/ 	.short	(.L_15 - .L_14)
	.align		4
.L_14:
        /*0058*/ 	.word	index@(_Z23flash_attention_forwardPK6__halfS1_S1_PS_PfS3_iiii)
        /*005c*/ 	.word	0x00000000
.L_15:


//--------------------- .nv.compat                --------------------------
	.section	.nv.compat,"",@"SHT_CUDA_COMPAT_INFO"
	.align	4
        /*0000*/ 	.byte	0x02, 0x09, 0x00, 0x00, 0x02, 0x02, 0x01, 0x00, 0x02, 0x05, 0x05, 0x00, 0x03, 0x07, 0x01, 0x01
        /*0010*/ 	.byte	0x02, 0x03, 0x00, 0x00, 0x02, 0x06, 0x01, 0x00, 0x04, 0x0b, 0x08, 0x00, 0x01, 0x00, 0x00, 0x00
        /*0020*/ 	.byte	0x00, 0x00, 0x00, 0x00


//--------------------- .nv.info._Z23flash_attention_forwardPK6__halfS1_S1_PS_PfS3_iiii --------------------------
	.section	.nv.info._Z23flash_attention_forwardPK6__halfS1_S1_PS_PfS3_iiii,"",@"SHT_CUDA_INFO"
	.sectionflags	@""
	.align	4


	//----- nvinfo : EIATTR_CUDA_API_VERSION
	.align		4
        /*0000*/ 	.byte	0x04, 0x37
        /*0002*/ 	.short	(.L_17 - .L_16)
.L_16:
        /*0004*/ 	.word	0x00000082


	//----- nvinfo : EIATTR_KPARAM_INFO
	.align		4
.L_17:
        /*0008*/ 	.byte	0x04, 0x17
        /*000a*/ 	.short	(.L_19 - .L_18)
.L_18:
        /*000c*/ 	.word	0x00000000
        /*0010*/ 	.short	0x0009
        /*0012*/ 	.short	0x003c
        /*0014*/ 	.byte	0x00, 0xf0, 0x11, 0x00


	//----- nvinfo : EIATTR_KPARAM_INFO
	.align		4
.L_19:
        /*0018*/ 	.byte	0x04, 0x17
        /*001a*/ 	.short	(.L_21 - .L_20)
.L_20:
        /*001c*/ 	.word	0x00000000
        /*0020*/ 	.short	0x0008
        /*0022*/ 	.short	0x0038
        /*0024*/ 	.byte	0x00, 0xf0, 0x11, 0x00


	//----- nvinfo : EIATTR_KPARAM_INFO
	.align		4
.L_21:
        /*0028*/ 	.byte	0x04, 0x17
        /*002a*/ 	.short	(.L_23 - .L_22)
.L_22:
        /*002c*/ 	.word	0x00000000
        /*0030*/ 	.short	0x0007
        /*0032*/ 	.short	0x0034
        /*0034*/ 	.byte	0x00, 0xf0, 0x11, 0x00


	//----- nvinfo : EIATTR_KPARAM_INFO
	.align		4
.L_23:
        /*0038*/ 	.byte	0x04, 0x17
        /*003a*/ 	.short	(.L_25 - .L_24)
.L_24:
        /*003c*/ 	.word	0x00000000
        /*0040*/ 	.short	0x0006
        /*0042*/ 	.short	0x0030
        /*0044*/ 	.byte	0x00, 0xf0, 0x11, 0x00


	//----- nvinfo : EIATTR_KPARAM_INFO
	.align		4
.L_25:
        /*0048*/ 	.byte	0x04, 0x17
        /*004a*/ 	.short	(.L_27 - .L_26)
.L_26:
        /*004c*/ 	.word	0x00000000
        /*0050*/ 	.short	0x0005
        /*0052*/ 	.short	0x0028
        /*0054*/ 	.byte	0x00, 0xf5, 0x21, 0x00


	//----- nvinfo : EIATTR_KPARAM_INFO
	.align		4
.L_27:
        /*0058*/ 	.byte	0x04, 0x17
        /*005a*/ 	.short	(.L_29 - .L_28)
.L_28:
        /*005c*/ 	.word	0x00000000
        /*0060*/ 	.short	0x0004
        /*0062*/ 	.short	0x0020
        /*0064*/ 	.byte	0x00, 0xf5, 0x21, 0x00


	//----- nvinfo : EIATTR_KPARAM_INFO
	.align		4
.L_29:
        /*0068*/ 	.byte	0x04, 0x17
        /*006a*/ 	.short	(.L_31 - .L_30)
.L_30:
        /*006c*/ 	.word	0x00000000
        /*0070*/ 	.short	0x0003
        /*0072*/ 	.short	0x0018
        /*0074*/ 	.byte	0x00, 0xf5, 0x21, 0x00


	//----- nvinfo : EIATTR_KPARAM_INFO
	.align		4
.L_31:
        /*0078*/ 	.byte	0x04, 0x17
        /*007a*/ 	.short	(.L_33 - .L_32)
.L_32:
        /*007c*/ 	.word	0x00000000
        /*0080*/ 	.short	0x0002
        /*0082*/ 	.short	0x0010
        /*0084*/ 	.byte	0x00, 0xf5, 0x21, 0x00


	//----- nvinfo : EIATTR_KPARAM_INFO
	.align		4
.L_33:
        /*0088*/ 	.byte	0x04, 0x17
        /*008a*/ 	.short	(.L_35 - .L_34)
.L_34:
        /*008c*/ 	.word	0x00000000
        /*0090*/ 	.short	0x0001
        /*0092*/ 	.short	0x0008
        /*0094*/ 	.byte	0x00, 0xf5, 0x21, 0x00


	//----- nvinfo : EIATTR_KPARAM_INFO
	.align		4
.L_35:
        /*0098*/ 	.byte	0x04, 0x17
        /*009a*/ 	.short	(.L_37 - .L_36)
.L_36:
        /*009c*/ 	.word	0x00000000
        /*00a0*/ 	.short	0x0000
        /*00a2*/ 	.short	0x0000
        /*00a4*/ 	.byte	0x00, 0xf5, 0x21, 0x00


	//----- nvinfo : EIATTR_SPARSE_MMA_MASK
	.align		4
.L_37:
        /*00a8*/ 	.byte	0x03, 0x50
        /*00aa*/ 	.short	0x0000


	//----- nvinfo : EIATTR_MAXREG_COUNT
	.align		4
        /*00ac*/ 	.byte	0x03, 0x1b
        /*00ae*/ 	.short	0x00ff


	//----- nvinfo : EIATTR_NUM_BARRIERS
	.align		4
        /*00b0*/ 	.byte	0x02, 0x4c
        /*00b2*/ 	.byte	0x01
	.zero		1


	//----- nvinfo : EIATTR_MERCURY_ISA_VERSION
	.align		4
        /*00b4*/ 	.byte	0x03, 0x5f
        /*00b6*/ 	.short	0x0101


	//----- nvinfo : EIATTR_VRC_CTA_INIT_COUNT
	.align		4
        /*00b8*/ 	.byte	0x02, 0x4a
	.zero		1
	.zero		1


	//----- nvinfo : EIATTR_EXIT_INSTR_OFFSETS
	.align		4
        /*00bc*/ 	.byte	0x04, 0x1c
        /*00be*/ 	.short	(.L_39 - .L_38)


	//   ....[0]....
.L_38:
        /*00c0*/ 	.word	0x00000050


	//   ....[1]....
        /*00c4*/ 	.word	0x00007700


	//----- nvinfo : EIATTR_CRS_STACK_SIZE
	.align		4
.L_39:
        /*00c8*/ 	.byte	0x04, 0x1e
        /*00ca*/ 	.short	(.L_41 - .L_40)
.L_40:
        /*00cc*/ 	.word	0x00000000


	//----- nvinfo : EIATTR_CBANK_PARAM_SIZE
	.align		4
.L_41:
        /*00d0*/ 	.byte	0x03, 0x19
        /*00d2*/ 	.short	0x0040


	//----- nvinfo : EIATTR_PARAM_CBANK
	.align		4
        /*00d4*/ 	.byte	0x04, 0x0a
        /*00d6*/ 	.short	(.L_43 - .L_42)
	.align		4
.L_42:
        /*00d8*/ 	.word	index@(.nv.constant0._Z23flash_attention_forwardPK6__halfS1_S1_PS_PfS3_iiii)
        /*00dc*/ 	.short	0x0380
        /*00de*/ 	.short	0x0040


	//----- nvinfo : EIATTR_SW_WAR
	.align		4
.L_43:
        /*00e0*/ 	.byte	0x04, 0x36
        /*00e2*/ 	.short	(.L_45 - .L_44)
.L_44:
        /*00e4*/ 	.word	0x00000008
.L_45:


//--------------------- .nv.callgraph             --------------------------
	.section	.nv.callgraph,"",@"SHT_CUDA_CALLGRAPH"
	.align	4
	.sectionentsize	8
	.align		4
        /*0000*/ 	.word	0x00000000
	.align		4
        /*0004*/ 	.word	0xffffffff
	.align		4
        /*0008*/ 	.word	0x00000000
	.align		4
        /*000c*/ 	.word	0xfffffffe
	.align		4
        /*0010*/ 	.word	0x00000000
	.align		4
        /*0014*/ 	.word	0xfffffffd
	.align		4
        /*0018*/ 	.word	0x00000000
	.align		4
        /*001c*/ 	.word	0xfffffffc


//--------------------- .text._Z23flash_attention_forwardPK6__halfS1_S1_PS_PfS3_iiii --------------------------
	.section	.text._Z23flash_attention_forwardPK6__halfS1_S1_PS_PfS3_iiii,"ax",@progbits
	.align	128
        .global         _Z23flash_attention_forwardPK6__halfS1_S1_PS_PfS3_iiii
        .type           _Z23flash_attention_forwardPK6__halfS1_S1_PS_PfS3_iiii,@function
        .size           _Z23flash_attention_forwardPK6__halfS1_S1_PS_PfS3_iiii,(.L_x_68 - _Z23flash_attention_forwardPK6__halfS1_S1_PS_PfS3_iiii)
        .other          _Z23flash_attention_forwardPK6__halfS1_S1_PS_PfS3_iiii,@"STO_CUDA_ENTRY STV_DEFAULT"
_Z23flash_attention_forwardPK6__halfS1_S1_PS_PfS3_iiii:
.text._Z23flash_attention_forwardPK6__halfS1_S1_PS_PfS3_iiii:
[----:B------:R-:W-:Y:S08]  /*0000*/  LDC R1, c[0x0][0x37c] ;  /* 0x0000df00ff017b82 */ /* 0x000ff00000000800 */
[----:B------:R-:W0:Y:S08]  /*0010*/  LDC.64 R30, c[0x0][0x3b8] ;  /* 0x0000ee00ff1e7b82 */ /* 0x000e300000000a00 */
[----:B------:R-:W1:Y:S08]  /*0020*/  S2UR UR4, SR_CTAID.X ;  /* 0x00000000000479c3 */ /* 0x000e700000002500 */
[----:B------:R-:W2:Y:S01]  /*0030*/  S2UR UR5, SR_CTAID.Y ;  /* 0x00000000000579c3 */ /* 0x000ea20000002600 */
[----:B0-----:R-:W-:-:S13]  /*0040*/  ISETP.GE.AND P0, PT, R30, 0x1, PT ;  /* 0x000000011e00780c */ /* 0x001fda0003f06270 */
[----:B-12---:R-:W-:Y:S05]  /*0050*/  @!P0 EXIT ;  /* 0x000000000000894d */ /* 0x006fea0003800000 */
[----:B------:R-:W0:Y:S01]  /*0060*/  S2R R0, SR_TID.X ;  /* 0x0000000000007919 */ /* 0x000e220000002100 */
[----:B------:R-:W1:Y:S01]  /*0070*/  LDCU UR6, c[0x0][0x3b4] ;  /* 0x00007680ff0677ac */ /* 0x000e620008000800 */
[----:B------:R-:W-:Y:S01]  /*0080*/  I2FP.F32.S32 R4, R31 ;  /* 0x0000001f00047245 */ /* 0x000fe20000201400 */
[----:B------:R-:W2:Y:S03]  /*0090*/  S2R R2, SR_CTAID.Z ;  /* 0x0000000000027919 */ /* 0x000ea60000002700 */
[----:B------:R-:W-:Y:S01]  /*00a0*/  IADD3 R3, PT, PT, R4, -0xd000000, RZ ;  /* 0xf300000004037810 */ /* 0x000fe20007ffe0ff */
[----:B------:R3:W4:Y:S03]  /*00b0*/  MUFU.RSQ R5, R4 ;  /* 0x0000000400057308 */ /* 0x0007260000001400 */
[----:B------:R-:W-:Y:S01]  /*00c0*/  ISETP.GT.U32.AND P0, PT, R3, 0x727fffff, PT ;  /* 0x727fffff0300780c */ /* 0x000fe20003f04070 */
[----:B-1----:R-:W-:-:S06]  /*00d0*/  UIMAD UR4, UR4, UR6, UR5 ;  /* 0x00000006040472a4 */ /* 0x002fcc000f8e0205 */
[----:B------:R-:W-:-:S04]  /*00e0*/  IMAD R30, R30, UR4, RZ ;  /* 0x000000041e1e7c24 */ /* 0x000fc8000f8e02ff */
[----:B------:R-:W-:Y:S01]  /*00f0*/  IMAD R30, R30, R31, RZ ;  /* 0x0000001f1e1e7224 */ /* 0x000fe200078e02ff */
[----:B0-----:R-:W-:Y:S02]  /*0100*/  SHF.L.U32 R32, R0, 0x3, RZ ;  /* 0x0000000300207819 */ /* 0x001fe400000006ff */
[----:B------:R-:W-:Y:S02]  /*0110*/  SHF.R.U32.HI R7, RZ, 0x3, R0 ;  /* 0x00000003ff077819 */ /* 0x000fe40000011600 */
[----:B------:R-:W-:Y:S02]  /*0120*/  SHF.R.S32.HI R3, RZ, 0x1f, R30 ;  /* 0x0000001fff037819 */ /* 0x000fe4000001141e */
[----:B------:R-:W-:Y:S02]  /*0130*/  LOP3.LUT R32, R32, 0x38, RZ, 0xc0, !PT ;  /* 0x0000003820207812 */ /* 0x000fe400078ec0ff */
[----:B--2---:R-:W-:Y:S01]  /*0140*/  LEA R31, R2, R7, 0x6 ;  /* 0x00000007021f7211 */ /* 0x004fe200078e30ff */
[----:B---34-:R-:W-:Y:S06]  /*0150*/  @!P0 BRA `(.L_x_0) ;  /* 0x0000000000108947 */ /* 0x018fec0003800000 */
[----:B------:R-:W-:-:S07]  /*0160*/  MOV R8, 0x180 ;  /* 0x0000018000087802 */ /* 0x000fce0000000f00 */
[----:B------:R-:W-:Y:S05]  /*0170*/  CALL.REL.NOINC `($__internal_3_$__cuda_sm20_sqrt_rn_f32_slowpath) ;  /* 0x0000007c00987944 */ /* 0x000fea0003c00000 */
[----:B------:R-:W-:Y:S01]  /*0180*/  MOV R4, R6 ;  /* 0x0000000600047202 */ /* 0x000fe20000000f00 */
[----:B------:R-:W-:Y:S06]  /*0190*/  BRA `(.L_x_1) ;  /* 0x0000000000107947 */ /* 0x000fec0003800000 */
.L_x_0:
[----:B------:R-:W-:Y:S01]  /*01a0*/  FMUL.FTZ R9, R4, R5 ;  /* 0x0000000504097220 */ /* 0x000fe20000410000 */
[----:B------:R-:W-:-:S03]  /*01b0*/  FMUL.FTZ R5, R5, 0.5 ;  /* 0x3f00000005057820 */ /* 0x000fc60000410000 */
[----:B------:R-:W-:-:S04]  /*01c0*/  FFMA R4, -R9, R9, R4 ;  /* 0x0000000909047223 */ /* 0x000fc80000000104 */
[----:B------:R-:W-:-:S07]  /*01d0*/  FFMA R4, R4, R5, R9 ;  /* 0x0000000504047223 */ /* 0x000fce0000000009 */
.L_x_1:
[----:B------:R-:W-:-:S04]  /*01e0*/  IADD3 R5, PT, PT, R4, 0x1800000, RZ ;  /* 0x0180000004057810 */ /* 0x000fc80007ffe0ff */
[----:B------:R-:W-:-:S04]  /*01f0*/  LOP3.LUT R5, R5, 0x7f800000, RZ, 0xc0, !PT ;  /* 0x7f80000005057812 */ /* 0x000fc800078ec0ff */
[----:B------:R-:W-:-:S13]  /*0200*/  ISETP.GT.U32.AND P0, PT, R5, 0x1ffffff, PT ;  /* 0x01ffffff0500780c */ /* 0x000fda0003f04070 */
[----:B------:R-:W-:Y:S05]  /*0210*/  @P0 BRA `(.L_x_2) ;  /* 0x00000000000c0947 */ /* 0x000fea0003800000 */
[----:B------:R-:W-:-:S07]  /*0220*/  MOV R10, 0x240 ;  /* 0x00000240000a7802 */ /* 0x000fce0000000f00 */
[----:B------:R-:W-:Y:S05]  /*0230*/  CALL.REL.NOINC `($__internal_2_$__cuda_sm20_rcp_rn_f32_slowpath) ;  /* 0x0000007800947944 */ /* 0x000fea0003c00000 */
[----:B------:R-:W-:Y:S05]  /*0240*/  BRA `(.L_x_3) ;  /* 0x0000000000107947 */ /* 0x000fea0003800000 */
.L_x_2:
[----:B------:R-:W0:Y:S02]  /*0250*/  MUFU.RCP R29, R4 ;  /* 0x00000004001d7308 */ /* 0x000e240000001000 */
[----:B0-----:R-:W-:-:S04]  /*0260*/  FFMA R5, R29, R4, -1 ;  /* 0xbf8000001d057423 */ /* 0x001fc80000000004 */
[----:B------:R-:W-:-:S04]  /*0270*/  FADD.FTZ R6, -R5, -RZ ;  /* 0x800000ff05067221 */ /* 0x000fc80000010100 */
[----:B------:R-:W-:-:S07]  /*0280*/  FFMA R29, R29, R6, R29 ;  /* 0x000000061d1d7223 */ /* 0x000fce000000001d */
.L_x_3:
[----:B------:R-:W0:Y:S01]  /*0290*/  LDC R5, c[0x0][0x360] ;  /* 0x0000d800ff057b82 */ /* 0x000e220000000800 */
[----:B------:R-:W1:Y:S01]  /*02a0*/  LDCU UR6, c[0x0][0x3bc] ;  /* 0x00007780ff0677ac */ /* 0x000e620008000800 */
[----:B------:R-:W-:Y:S01]  /*02b0*/  MOV R11, 0x360 ;  /* 0x00000360000b7802 */ /* 0x000fe20000000f00 */
[----:B------:R-:W-:-:S05]  /*02c0*/  UMOV UR4, 0x400 ;  /* 0x0000040000047882 */ /* 0x000fca0000000000 */
[----:B------:R-:W2:Y:S01]  /*02d0*/  S2UR UR5, SR_CgaCtaId ;  /* 0x00000000000579c3 */ /* 0x000ea20000008800 */
[----:B-1----:R-:W-:Y:S01]  /*02e0*/  IMAD R27, R31, UR6, RZ ;  /* 0x000000061f1b7c24 */ /* 0x002fe2000f8e02ff */
[----:B0-----:R-:W-:Y:S02]  /*02f0*/  IADD3 R4, PT, PT, R0, R5, RZ ;  /* 0x0000000500047210 */ /* 0x001fe40007ffe0ff */
[----:B------:R-:W-:Y:S02]  /*0300*/  LOP3.LUT R8, R5, 0xffff, RZ, 0xc0, !PT ;  /* 0x0000ffff05087812 */ /* 0x000fe400078ec0ff */
[----:B------:R-:W-:Y:S01]  /*0310*/  LOP3.LUT R6, R4, 0xfff, RZ, 0x3c, !PT ;  /* 0x00000fff04067812 */ /* 0x000fe200078e3cff */
[----:B--2---:R-:W-:-:S03]  /*0320*/  ULEA UR4, UR5, UR4, 0x18 ;  /* 0x0000000405047291 */ /* 0x004fc6000f8ec0ff */
[----:B------:R-:W-:-:S03]  /*0330*/  LOP3.LUT R6, R6, 0xffff, RZ, 0xc0, !PT ;  /* 0x0000ffff06067812 */ /* 0x000fc600078ec0ff */
[----:B------:R-:W-:-:S07]  /*0340*/  LEA R28, R7, UR4, 0x7 ;  /* 0x00000004071c7c11 */ /* 0x000fce000f8e38ff */
[----:B------:R-:W-:Y:S05]  /*0350*/  CALL.REL.NOINC `($__internal_0_$__cuda_sm20_div_u16) ;  /* 0x0000007000ec7944 */ /* 0x000fea0003c00000 */
[----:B------:R-:W-:Y:S01]  /*0360*/  UIADD3 UR5, UPT, UPT, UR4, 0x2000, URZ ;  /* 0x0000200004057890 */ /* 0x000fe2000fffe0ff */
[----:B------:R-:W-:Y:S01]  /*0370*/  SHF.L.U32 R6, R0, 0x1, RZ ;  /* 0x0000000100067819 */ /* 0x000fe200000006ff */
[----:B------:R-:W0:Y:S01]  /*0380*/  LDCU UR8, c[0x0][0x3bc] ;  /* 0x00007780ff0877ac */ /* 0x000e220008000800 */
[----:B------:R-:W-:Y:S02]  /*0390*/  SHF.R.U32.HI R7, RZ, 0x6, R0 ;  /* 0x00000006ff077819 */ /* 0x000fe40000011600 */
[----:B------:R-:W-:Y:S01]  /*03a0*/  LOP3.LUT R9, R6, 0x7e, RZ, 0xc0, !PT ;  /* 0x0000007e06097812 */ /* 0x000fe200078ec0ff */
[----:B------:R-:W1:Y:S01]  /*03b0*/  LDCU.64 UR6, c[0x0][0x380] ;  /* 0x00007000ff0677ac */ /* 0x000e620008000a00 */
[----:B------:R-:W-:Y:S02]  /*03c0*/  LEA R26, R7, UR5, 0x7 ;  /* 0x00000005071a7c11 */ /* 0x000fe4000f8e38ff */
[----:B------:R-:W-:Y:S01]  /*03d0*/  SHF.R.U32.HI R11, RZ, 0x6, R4 ;  /* 0x00000006ff0b7819 */ /* 0x000fe20000011604 */
[----:B------:R-:W2:Y:S01]  /*03e0*/  LDCU.64 UR10, c[0x0][0x398] ;  /* 0x00007300ff0a77ac */ /* 0x000ea20008000a00 */
[----:B------:R-:W-:-:S02]  /*03f0*/  IADD3 R26, PT, PT, R26, R9, RZ ;  /* 0x000000091a1a7210 */ /* 0x000fc40007ffe0ff */
[----:B------:R-:W-:Y:S02]  /*0400*/  IADD3 R9, PT, PT, R4, R5, RZ ;  /* 0x0000000504097210 */ /* 0x000fe40007ffe0ff */
[----:B------:R-:W-:Y:S02]  /*0410*/  LEA R13, R2, R7, 0x6 ;  /* 0x00000007020d7211 */ /* 0x000fe400078e30ff */
[----:B------:R-:W-:Y:S02]  /*0420*/  SHF.R.U32.HI R7, RZ, 0x6, R9 ;  /* 0x00000006ff077819 */ /* 0x000fe40000011609 */
[C---:B------:R-:W-:Y:S02]  /*0430*/  LOP3.LUT R6, R4.reuse, 0x3f, RZ, 0xc0, !PT ;  /* 0x0000003f04067812 */ /* 0x040fe400078ec0ff */
[----:B------:R-:W-:Y:S02]  /*0440*/  SHF.L.U32 R8, R4, 0x1, RZ ;  /* 0x0000000104087819 */ /* 0x000fe400000006ff */
[----:B------:R-:W-:-:S02]  /*0450*/  LEA R25, R11, UR5, 0x7 ;  /* 0x000000050b197c11 */ /* 0x000fc4000f8e38ff */
[----:B------:R-:W-:Y:S02]  /*0460*/  LOP3.LUT R4, R0, 0x3f, RZ, 0xc0, !PT ;  /* 0x0000003f00047812 */ /* 0x000fe400078ec0ff */
[C---:B------:R-:W-:Y:S02]  /*0470*/  LEA R11, R2.reuse, R11, 0x6 ;  /* 0x0000000b020b7211 */ /* 0x040fe400078e30ff */
[----:B------:R-:W-:Y:S01]  /*0480*/  LOP3.LUT R9, R9, 0x3f, RZ, 0xc0, !PT ;  /* 0x0000003f09097812 */ /* 0x000fe200078ec0ff */
[----:B0-----:R-:W-:Y:S01]  /*0490*/  IMAD R4, R13, UR8, R4 ;  /* 0x000000080d047c24 */ /* 0x001fe2000f8e0204 */
[----:B------:R-:W-:Y:S01]  /*04a0*/  LEA R10, R2, R7, 0x6 ;  /* 0x00000007020a7211 */ /* 0x000fe200078e30ff */
[----:B------:R-:W-:Y:S01]  /*04b0*/  IMAD R6, R11, UR8, R6 ;  /* 0x000000080b067c24 */ /* 0x000fe2000f8e0206 */
[----:B------:R-:W-:Y:S02]  /*04c0*/  IADD3 R12, PT, PT, R32, R27, RZ ;  /* 0x0000001b200c7210 */ /* 0x000fe40007ffe0ff */
[----:B------:R-:W-:Y:S01]  /*04d0*/  IADD3 R48, P1, PT, R30, R4, RZ ;  /* 0x000000041e307210 */ /* 0x000fe20007f3e0ff */
[----:B------:R-:W-:Y:S01]  /*04e0*/  IMAD R9, R10, UR8, R9 ;  /* 0x000000080a097c24 */ /* 0x000fe2000f8e0209 */
[C---:B------:R-:W-:Y:S01]  /*04f0*/  IADD3 R46, P2, PT, R30.reuse, R6, RZ ;  /* 0x000000061e2e7210 */ /* 0x040fe20007f5e0ff */
[----:B------:R-:W0:Y:S01]  /*0500*/  LDCU.64 UR8, c[0x0][0x358] ;  /* 0x00006b00ff0877ac */ /* 0x000e220008000a00 */
[----:B------:R-:W-:-:S02]  /*0510*/  IADD3 R7, P0, PT, R30, R12, RZ ;  /* 0x0000000c1e077210 */ /* 0x000fc40007f1e0ff */
[----:B------:R-:W-:Y:S02]  /*0520*/  IADD3 R44, P3, PT, R30, R9, RZ ;  /* 0x000000091e2c7210 */ /* 0x000fe40007f7e0ff */
[-C--:B------:R-:W-:Y:S02]  /*0530*/  LEA.HI.X.SX32 R49, R4, R3.reuse, 0x1, P1 ;  /* 0x0000000304317211 */ /* 0x080fe400008f0eff */
[-C--:B------:R-:W-:Y:S02]  /*0540*/  LEA.HI.X.SX32 R47, R6, R3.reuse, 0x1, P2 ;  /* 0x00000003062f7211 */ /* 0x080fe400010f0eff */
[-C--:B------:R-:W-:Y:S02]  /*0550*/  LEA.HI.X.SX32 R9, R9, R3.reuse, 0x1, P3 ;  /* 0x0000000309097211 */ /* 0x080fe400018f0eff */
[----:B------:R-:W-:Y:S02]  /*0560*/  LOP3.LUT R8, R8, 0x7e, RZ, 0xc0, !PT ;  /* 0x0000007e08087812 */ /* 0x000fe400078ec0ff */
[----:B------:R-:W-:-:S02]  /*0570*/  LEA.HI.X.SX32 R12, R12, R3, 0x1, P0 ;  /* 0x000000030c0c7211 */ /* 0x000fc400000f0eff */
[----:B-1----:R-:W-:Y:S02]  /*0580*/  LEA RZ, P1, R48, UR6, 0x1 ;  /* 0x0000000630ff7c11 */ /* 0x002fe4000f8208ff */
[----:B------:R-:W-:Y:S02]  /*0590*/  LEA RZ, P2, R46, UR6, 0x1 ;  /* 0x000000062eff7c11 */ /* 0x000fe4000f8408ff */
[----:B------:R-:W-:Y:S02]  /*05a0*/  LEA RZ, P3, R44, UR6, 0x1 ;  /* 0x000000062cff7c11 */ /* 0x000fe4000f8608ff */
[----:B--2---:R-:W-:Y:S02]  /*05b0*/  LEA R42, P0, R7, UR10, 0x1 ;  /* 0x0000000a072a7c11 */ /* 0x004fe4000f8008ff */
[----:B------:R-:W-:Y:S02]  /*05c0*/  IADD3 R25, PT, PT, R25, R8, RZ ;  /* 0x0000000819197210 */ /* 0x000fe40007ffe0ff */
[----:B------:R-:W-:-:S02]  /*05d0*/  LEA.HI.X R49, R48, UR7, R49, 0x1, P1 ;  /* 0x0000000730317c11 */ /* 0x000fc400088f0c31 */
[----:B------:R-:W-:Y:S02]  /*05e0*/  LEA.HI.X R47, R46, UR7, R47, 0x1, P2 ;  /* 0x000000072e2f7c11 */ /* 0x000fe400090f0c2f */
[----:B------:R-:W-:Y:S02]  /*05f0*/  LEA.HI.X R45, R44, UR7, R9, 0x1, P3 ;  /* 0x000000072c2d7c11 */ /* 0x000fe400098f0c09 */
[----:B------:R-:W-:Y:S02]  /*0600*/  LOP3.LUT R4, R14, 0x3, RZ, 0xc0, !PT ;  /* 0x000000030e047812 */ /* 0x000fe400078ec0ff */
[C---:B------:R-:W-:Y:S02]  /*0610*/  IADD3 R24, PT, PT, R32.reuse, 0x3, RZ ;  /* 0x0000000320187810 */ /* 0x040fe40007ffe0ff */
[C---:B------:R-:W-:Y:S02]  /*0620*/  IADD3 R11, PT, PT, R32.reuse, 0x4, RZ ;  /* 0x00000004200b7810 */ /* 0x040fe40007ffe0ff */
[----:B------:R-:W-:-:S02]  /*0630*/  IADD3 R10, PT, PT, R32, 0x6, RZ ;  /* 0x00000006200a7810 */ /* 0x000fc40007ffe0ff */
[C---:B------:R-:W-:Y:S02]  /*0640*/  IADD3 R6, PT, PT, R32.reuse, 0x7, RZ ;  /* 0x0000000720067810 */ /* 0x040fe40007ffe0ff */
[----:B------:R-:W-:Y:S02]  /*0650*/  LEA.HI.X R43, R7, UR11, R12, 0x1, P0 ;  /* 0x0000000b072b7c11 */ /* 0x000fe400080f0c0c */
[----:B------:R-:W-:Y:S01]  /*0660*/  LEA R7, R32, UR4, 0x7 ;  /* 0x0000000420077c11 */ /* 0x000fe2000f8e38ff */
[----:B0-----:R-:W-:-:S06]  /*0670*/  UMOV UR4, URZ ;  /* 0x000000ff00047c82 */ /* 0x001fcc0008000000 */
.L_x_47:
[----:B------:R-:W-:Y:S01]  /*0680*/  ISETP.NE.AND P0, PT, R4, 0x2, PT ;  /* 0x000000020400780c */ /* 0x000fe20003f05270 */
[----:B------:R-:W-:Y:S01]  /*0690*/  BSSY.RECONVERGENT B0, `(.L_x_4) ;  /* 0x0000058000007945 */ /* 0x000fe20003800200 */
[-C--:B0-----:R-:W-:Y:S02]  /*06a0*/  IADD3 R8, PT, PT, R0, R5.reuse, RZ ;  /* 0x0000000500087210 */ /* 0x081fe40007ffe0ff */
[----:B------:R-:W-:Y:S02]  /*06b0*/  MOV R36, R0 ;  /* 0x0000000000247202 */ /* 0x000fe40000000f00 */
[----:B------:R-:W-:Y:S02]  /*06c0*/  IADD3 R12, PT, PT, R8, R5, RZ ;  /* 0x00000005080c7210 */ /* 0x000fe40007ffe0ff */
[----:B------:R-:W-:Y:S02]  /*06d0*/  SHF.R.U32.HI R9, RZ, 0x6, R8 ;  /* 0x00000006ff097819 */ /* 0x000fe40000011608 */
[----:B------:R-:W-:-:S03]  /*06e0*/  LOP3.LUT R13, R12, 0x3f, RZ, 0xc0, !PT ;  /* 0x0000003f0c0d7812 */ /* 0x000fc600078ec0ff */
[----:B------:R-:W-:Y:S05]  /*06f0*/  @!P0 BRA `(.L_x_5) ;  /* 0x0000000400448947 */ /* 0x000fea0003800000 */
[----:B------:R-:W0:Y:S01]  /*0700*/  LDC R18, c[0x0][0x3b8] ;  /* 0x0000ee00ff127b82 */ /* 0x000e220000000800 */
[----:B------:R-:W-:Y:S01]  /*0710*/  SHF.R.U32.HI R15, RZ, 0x6, R0 ;  /* 0x00000006ff0f7819 */ /* 0x000fe20000011600 */
[----:B------:R-:W-:Y:S01]  /*0720*/  BSSY.RECONVERGENT B1, `(.L_x_6) ;  /* 0x0000016000017945 */ /* 0x000fe20003800200 */
[----:B------:R-:W-:Y:S02]  /*0730*/  ISETP.NE.AND P2, PT, R4, 0x3, PT ;  /* 0x000000030400780c */ /* 0x000fe40003f45270 */
[----:B------:R-:W-:-:S04]  /*0740*/  IADD3 R15, PT, PT, R15, UR4, RZ ;  /* 0x000000040f0f7c10 */ /* 0x000fc8000fffe0ff */
[----:B0-----:R-:W-:-:S13]  /*0750*/  ISETP.GE.AND P1, PT, R15, R18, PT ;  /* 0x000000120f00720c */ /* 0x001fda0003f26270 */
[----:B------:R-:W-:Y:S05]  /*0760*/  @P1 BRA `(.L_x_7) ;  /* 0x0000000000441947 */ /* 0x000fea0003800000 */
[----:B------:R-:W0:Y:S01]  /*0770*/  LDCU UR5, c[0x0][0x3bc] ;  /* 0x00007780ff0577ac */ /* 0x000e220008000800 */
[----:B------:R-:W-:Y:S01]  /*0780*/  LOP3.LUT R14, R0, 0x3f, RZ, 0xc0, !PT ;  /* 0x0000003f000e7812 */ /* 0x000fe200078ec0ff */
[----:B------:R-:W1:Y:S01]  /*0790*/  LDCU.64 UR6, c[0x0][0x388] ;  /* 0x00007100ff0677ac */ /* 0x000e620008000a00 */
[----:B------:R-:W2:Y:S03]  /*07a0*/  LDCU.64 UR10, c[0x0][0x390] ;  /* 0x00007200ff0a77ac */ /* 0x000ea60008000a00 */
[----:B0-----:R-:W-:-:S05]  /*07b0*/  IMAD R14, R15, UR5, R14 ;  /* 0x000000050f0e7c24 */ /* 0x001fca000f8e020e */
[----:B------:R-:W-:-:S04]  /*07c0*/  IADD3 R15, P1, PT, R30, R14, RZ ;  /* 0x0000000e1e0f7210 */ /* 0x000fc80007f3e0ff */
[----:B------:R-:W-:Y:S02]  /*07d0*/  LEA.HI.X.SX32 R16, R14, R3, 0x1, P1 ;  /* 0x000000030e107211 */ /* 0x000fe400008f0eff */
[C---:B------:R-:W-:Y:S02]  /*07e0*/  SHF.L.U32 R14, R15.reuse, 0x1, RZ ;  /* 0x000000010f0e7819 */ /* 0x040fe400000006ff */
[----:B------:R-:W-:Y:S02]  /*07f0*/  SHF.L.U64.HI R15, R15, 0x1, R16 ;  /* 0x000000010f0f7819 */ /* 0x000fe40000010210 */
[C---:B-1----:R-:W-:Y:S02]  /*0800*/  IADD3 R16, P1, PT, R14.reuse, UR6, RZ ;  /* 0x000000060e107c10 */ /* 0x042fe4000ff3e0ff */
[----:B--2---:R-:W-:Y:S02]  /*0810*/  IADD3 R14, P3, PT, R14, UR10, RZ ;  /* 0x0000000a0e0e7c10 */ /* 0x004fe4000ff7e0ff */
[----:B------:R-:W-:-:S02]  /*0820*/  IADD3.X R17, PT, PT, R15, UR7, RZ, P1, !PT ;  /* 0x000000070f117c10 */ /* 0x000fc40008ffe4ff */
[----:B------:R-:W-:-:S04]  /*0830*/  IADD3.X R15, PT, PT, R15, UR11, RZ, P3, !PT ;  /* 0x0000000b0f0f7c10 */ /* 0x000fc80009ffe4ff */
[----:B------:R-:W2:Y:S04]  /*0840*/  LDG.E.U16.CONSTANT R17, desc[UR8][R16.64] ;  /* 0x0000000810117981 */ /* 0x000ea8000c1e9500 */
[----:B------:R-:W3:Y:S04]  /*0850*/  LDG.E.U16.CONSTANT R15, desc[UR8][R14.64] ;  /* 0x000000080e0f7981 */ /* 0x000ee8000c1e9500 */
[----:B--2---:R0:W-:Y:S04]  /*0860*/  STS.U16 [R26], R17 ;  /* 0x000000111a007388 */ /* 0x0041e80000000400 */
[----:B---3--:R0:W-:Y:S02]  /*0870*/  STS.U16 [R26+0x2000], R15 ;  /* 0x0020000f1a007388 */ /* 0x0081e40000000400 */
.L_x_7:
[----:B------:R-:W-:Y:S05]  /*0880*/  BSYNC.RECONVERGENT B1 ;  /* 0x0000000000017941 */ /* 0x000fea0003800200 */
.L_x_6:
[----:B------:R-:W-:Y:S01]  /*0890*/  MOV R36, R8 ;  /* 0x0000000800247202 */ /* 0x000fe20000000f00 */
[----:B------:R-:W-:Y:S06]  /*08a0*/  @!P2 BRA `(.L_x_5) ;  /* 0x0000000000d8a947 */ /* 0x000fec0003800000 */
[----:B0-----:R-:W-:Y:S01]  /*08b0*/  IADD3 R15, PT, PT, R9, UR4, RZ ;  /* 0x00000004090f7c10 */ /* 0x001fe2000fffe0ff */
[----:B------:R-:W-:Y:S01]  /*08c0*/  BSSY.RECONVERGENT B1, `(.L_x_8) ;  /* 0x0000015000017945 */ /* 0x000fe20003800200 */
[----:B------:R-:W-:Y:S02]  /*08d0*/  ISETP.NE.AND P2, PT, R4, RZ, PT ;  /* 0x000000ff0400720c */ /* 0x000fe40003f45270 */
[----:B------:R-:W-:-:S13]  /*08e0*/  ISETP.GE.AND P1, PT, R15, R18, PT ;  /* 0x000000120f00720c */ /* 0x000fda0003f26270 */
        /* <DEDUP_REMOVED lines=13> */
[----:B------:R-:W-:-:S03]  /*09c0*/  IADD3.X R15, PT, PT, R15, UR11, RZ, P3, !PT ;  /* 0x0000000b0f0f7c10 */ /* 0x000fc60009ffe4ff */
[----:B------:R-:W2:Y:S04]  /*09d0*/  LDG.E.U16.CONSTANT R16, desc[UR8][R16.64] ;  /* 0x0000000810107981 */ /* 0x000ea8000c1e9500 */
[----:B------:R-:W3:Y:S04]  /*09e0*/  LDG.E.U16.CONSTANT R14, desc[UR8][R14.64] ;  /* 0x000000080e0e7981 */ /* 0x000ee8000c1e9500 */
[----:B--2---:R0:W-:Y:S04]  /*09f0*/  STS.U16 [R25], R16 ;  /* 0x0000001019007388 */ /* 0x0041e80000000400 */
[----:B---3--:R0:W-:Y:S02]  /*0a00*/  STS.U16 [R25+0x2000], R14 ;  /* 0x0020000e19007388 */ /* 0x0081e40000000400 */
.L_x_9:
[----:B------:R-:W-:Y:S05]  /*0a10*/  BSYNC.RECONVERGENT B1 ;  /* 0x0000000000017941 */ /* 0x000fea0003800200 */
.L_x_8:
[----:B------:R-:W-:Y:S01]  /*0a20*/  MOV R36, R12 ;  /* 0x0000000c00247202 */ /* 0x000fe20000000f00 */
[----:B------:R-:W-:Y:S06]  /*0a30*/  @!P2 BRA `(.L_x_5) ;  /* 0x000000000074a947 */ /* 0x000fec0003800000 */
[----:B------:R-:W-:Y:S02]  /*0a40*/  SHF.R.U32.HI R19, RZ, 0x6, R12 ;  /* 0x00000006ff137819 */ /* 0x000fe4000001160c */
[----:B------:R-:W-:Y:S02]  /*0a50*/  IADD3 R36, PT, PT, R12, R5, RZ ;  /* 0x000000050c247210 */ /* 0x000fe40007ffe0ff */
[----:B0-----:R-:W-:-:S04]  /*0a60*/  IADD3 R14, PT, PT, R19, UR4, RZ ;  /* 0x00000004130e7c10 */ /* 0x001fc8000fffe0ff */
[----:B------:R-:W-:-:S13]  /*0a70*/  ISETP.GE.AND P1, PT, R14, R18, PT ;  /* 0x000000120e00720c */ /* 0x000fda0003f26270 */
[----:B------:R-:W-:Y:S05]  /*0a80*/  @P1 BRA `(.L_x_5) ;  /* 0x0000000000601947 */ /* 0x000fea0003800000 */
[----:B------:R-:W0:Y:S01]  /*0a90*/  LDCU UR5, c[0x0][0x3bc] ;  /* 0x00007780ff0577ac */ /* 0x000e220008000800 */
[----:B------:R-:W1:Y:S01]  /*0aa0*/  LDCU.64 UR6, c[0x0][0x388] ;  /* 0x00007100ff0677ac */ /* 0x000e620008000a00 */
[----:B------:R-:W2:Y:S01]  /*0ab0*/  LDCU.64 UR10, c[0x0][0x390] ;  /* 0x00007200ff0a77ac */ /* 0x000ea20008000a00 */
        /* <DEDUP_REMOVED lines=10> */
[----:B------:R-:W3:Y:S01]  /*0b60*/  LDG.E.U16.CONSTANT R16, desc[UR8][R16.64] ;  /* 0x0000000810107981 */ /* 0x000ee2000c1e9500 */
[----:B------:R-:W0:Y:S01]  /*0b70*/  S2UR UR6, SR_CgaCtaId ;  /* 0x00000000000679c3 */ /* 0x000e220000008800 */
[----:B------:R-:W-:Y:S01]  /*0b80*/  UMOV UR5, 0x400 ;  /* 0x0000040000057882 */ /* 0x000fe20000000000 */
[----:B------:R-:W-:-:S04]  /*0b90*/  SHF.L.U32 R18, R12, 0x1, RZ ;  /* 0x000000010c127819 */ /* 0x000fc800000006ff */
[----:B------:R-:W-:Y:S01]  /*0ba0*/  LOP3.LUT R18, R18, 0x7e, RZ, 0xc0, !PT ;  /* 0x0000007e12127812 */ /* 0x000fe200078ec0ff */
[----:B0-----:R-:W-:-:S04]  /*0bb0*/  ULEA UR5, UR6, UR5, 0x18 ;  /* 0x0000000506057291 */ /* 0x001fc8000f8ec0ff */
[----:B------:R-:W-:-:S06]  /*0bc0*/  UIADD3 UR5, UPT, UPT, UR5, 0x2000, URZ ;  /* 0x0000200005057890 */ /* 0x000fcc000fffe0ff */
[----:B------:R-:W-:-:S04]  /*0bd0*/  LEA R19, R19, UR5, 0x7 ;  /* 0x0000000513137c11 */ /* 0x000fc8000f8e38ff */
[----:B------:R-:W-:-:S05]  /*0be0*/  IADD3 R19, PT, PT, R19, R18, RZ ;  /* 0x0000001213137210 */ /* 0x000fca0007ffe0ff */
[----:B--2---:R1:W-:Y:S04]  /*0bf0*/  STS.U16 [R19], R14 ;  /* 0x0000000e13007388 */ /* 0x0043e80000000400 */
[----:B---3--:R1:W-:Y:S02]  /*0c00*/  STS.U16 [R19+0x2000], R16 ;  /* 0x0020001013007388 */ /* 0x0083e40000000400 */
.L_x_5:
[----:B------:R-:W-:Y:S05]  /*0c10*/  BSYNC.RECONVERGENT B0 ;  /* 0x0000000000007941 */ /* 0x000fea0003800200 */
.L_x_4:
[----:B------:R-:W-:Y:S01]  /*0c20*/  BSSY.RECONVERGENT B0, `(.L_x_10) ;  /* 0x000007b000007945 */ /* 0x000fe20003800200 */
[C---:B------:R-:W-:Y:S01]  /*0c30*/  LEA R34, R5.reuse, R36, 0x1 ;  /* 0x0000002405227211 */ /* 0x040fe200078e08ff */
[----:B------:R-:W-:Y:S01]  /*0c40*/  IMAD R22, R5, 0x3, R36 ;  /* 0x0000000305167824 */ /* 0x000fe200078e0224 */
[----:B------:R-:W-:Y:S01]  /*0c50*/  IADD3 R20, PT, PT, R36, R5, RZ ;  /* 0x0000000524147210 */ /* 0x000fe20007ffe0ff */
[----:B------:R-:W2:Y:S01]  /*0c60*/  LDCU UR7, c[0x0][0x3bc] ;  /* 0x00007780ff0777ac */ /* 0x000ea20008000800 */
[----:B------:R-:W3:Y:S01]  /*0c70*/  LDCU.64 UR10, c[0x0][0x388] ;  /* 0x00007100ff0a77ac */ /* 0x000ee20008000a00 */
[----:B------:R-:W4:Y:S04]  /*0c80*/  LDCU.64 UR12, c[0x0][0x390] ;  /* 0x00007200ff0c77ac */ /* 0x000f280008000a00 */
.L_x_19:
[----:B------:R-:W5:Y:S01]  /*0c90*/  LDC R18, c[0x0][0x3b8] ;  /* 0x0000ee00ff127b82 */ /* 0x000f620000000800 */
[----:B------:R-:W-:Y:S01]  /*0ca0*/  SHF.R.U32.HI R38, RZ, 0x6, R36 ;  /* 0x00000006ff267819 */ /* 0x000fe20000011624 */
[----:B------:R-:W-:Y:S01]  /*0cb0*/  BSSY.RECONVERGENT B1, `(.L_x_11) ;  /* 0x0000022000017945 */ /* 0x000fe20003800200 */
[----:B-1----:R-:W-:Y:S02]  /*0cc0*/  SHF.R.U32.HI R33, RZ, 0x6, R20 ;  /* 0x00000006ff217819 */ /* 0x002fe40000011614 */
[----:B0-----:R-:W-:Y:S02]  /*0cd0*/  IADD3 R15, PT, PT, R38, UR4, RZ ;  /* 0x00000004260f7c10 */ /* 0x001fe4000fffe0ff */
[----:B--2---:R-:W-:Y:S02]  /*0ce0*/  SHF.R.U32.HI R21, RZ, 0x6, R34 ;  /* 0x00000006ff157819 */ /* 0x004fe40000011622 */
[----:B-1----:R-:W-:Y:S02]  /*0cf0*/  SHF.R.U32.HI R19, RZ, 0x6, R22 ;  /* 0x00000006ff137819 */ /* 0x002fe40000011616 */
[----:B------:R-:W-:-:S02]  /*0d00*/  IADD3 R37, PT, PT, R33, UR4, RZ ;  /* 0x0000000421257c10 */ /* 0x000fc4000fffe0ff */
[----:B------:R-:W-:Y:S02]  /*0d10*/  IADD3 R35, PT, PT, R21, UR4, RZ ;  /* 0x0000000415237c10 */ /* 0x000fe4000fffe0ff */
[----:B------:R-:W-:Y:S02]  /*0d20*/  IADD3 R23, PT, PT, R19, UR4, RZ ;  /* 0x0000000413177c10 */ /* 0x000fe4000fffe0ff */
[-C--:B-----5:R-:W-:Y:S02]  /*0d30*/  ISETP.GE.AND P4, PT, R15, R18.reuse, PT ;  /* 0x000000120f00720c */ /* 0x0a0fe40003f86270 */
[-C--:B------:R-:W-:Y:S02]  /*0d40*/  ISETP.GE.AND P1, PT, R37, R18.reuse, PT ;  /* 0x000000122500720c */ /* 0x080fe40003f26270 */
[-C--:B------:R-:W-:Y:S02]  /*0d50*/  ISETP.GE.AND P2, PT, R35, R18.reuse, PT ;  /* 0x000000122300720c */ /* 0x080fe40003f46270 */
[----:B------:R-:W-:-:S07]  /*0d60*/  ISETP.GE.AND P3, PT, R23, R18, PT ;  /* 0x000000121700720c */ /* 0x000fce0003f66270 */
[----:B------:R-:W-:Y:S06]  /*0d70*/  @P4 BRA `(.L_x_12) ;  /* 0x0000000000544947 */ /* 0x000fec0003800000 */
[----:B------:R-:W-:-:S05]  /*0d80*/  LOP3.LUT R14, R36, 0x3f, RZ, 0xc0, !PT ;  /* 0x0000003f240e7812 */ /* 0x000fca00078ec0ff */
[----:B--2---:R-:W-:-:S05]  /*0d90*/  IMAD R14, R15, UR7, R14 ;  /* 0x000000070f0e7c24 */ /* 0x004fca000f8e020e */
[----:B------:R-:W-:-:S04]  /*0da0*/  IADD3 R17, P4, PT, R30, R14, RZ ;  /* 0x0000000e1e117210 */ /* 0x000fc80007f9e0ff */
[----:B------:R-:W-:Y:S02]  /*0db0*/  LEA.HI.X.SX32 R14, R14, R3, 0x1, P4 ;  /* 0x000000030e0e7211 */ /* 0x000fe400020f0eff */
[C---:B------:R-:W-:Y:S02]  /*0dc0*/  SHF.L.U32 R16, R17.reuse, 0x1, RZ ;  /* 0x0000000111107819 */ /* 0x040fe400000006ff */
[----:B------:R-:W-:Y:S02]  /*0dd0*/  SHF.L.U64.HI R17, R17, 0x1, R14 ;  /* 0x0000000111117819 */ /* 0x000fe4000001020e */
[C---:B---3--:R-:W-:Y:S02]  /*0de0*/  IADD3 R14, P4, PT, R16.reuse, UR10, RZ ;  /* 0x0000000a100e7c10 */ /* 0x048fe4000ff9e0ff */
[----:B----4-:R-:W-:Y:S02]  /*0df0*/  IADD3 R16, P5, PT, R16, UR12, RZ ;  /* 0x0000000c10107c10 */ /* 0x010fe4000ffbe0ff */
[----:B------:R-:W-:-:S02]  /*0e00*/  IADD3.X R15, PT, PT, R17, UR11, RZ, P4, !PT ;  /* 0x0000000b110f7c10 */ /* 0x000fc4000a7fe4ff */
[----:B------:R-:W-:-:S04]  /*0e10*/  IADD3.X R17, PT, PT, R17, UR13, RZ, P5, !PT ;  /* 0x0000000d11117c10 */ /* 0x000fc8000affe4ff */
[----:B------:R-:W2:Y:S04]  /*0e20*/  LDG.E.U16.CONSTANT R15, desc[UR8][R14.64] ;  /* 0x000000080e0f7981 */ /* 0x000ea8000c1e9500 */
[----:B------:R-:W3:Y:S01]  /*0e30*/  LDG.E.U16.CONSTANT R17, desc[UR8][R16.64] ;  /* 0x0000000810117981 */ /* 0x000ee2000c1e9500 */
[----:B------:R-:W0:Y:S01]  /*0e40*/  S2UR UR6, SR_CgaCtaId ;  /* 0x00000000000679c3 */ /* 0x000e220000008800 */
[----:B------:R-:W-:Y:S01]  /*0e50*/  UMOV UR5, 0x400 ;  /* 0x0000040000057882 */ /* 0x000fe20000000000 */
[----:B------:R-:W-:-:S04]  /*0e60*/  SHF.L.U32 R39, R36, 0x1, RZ ;  /* 0x0000000124277819 */ /* 0x000fc800000006ff */
[----:B------:R-:W-:Y:S01]  /*0e70*/  LOP3.LUT R39, R39, 0x7e, RZ, 0xc0, !PT ;  /* 0x0000007e27277812 */ /* 0x000fe200078ec0ff */
[----:B0-----:R-:W-:-:S06]  /*0e80*/  ULEA UR5, UR6, UR5, 0x18 ;  /* 0x0000000506057291 */ /* 0x001fcc000f8ec0ff */
[----:B------:R-:W-:-:S04]  /*0e90*/  LEA R38, R38, UR5, 0x7 ;  /* 0x0000000526267c11 */ /* 0x000fc8000f8e38ff */
[----:B------:R-:W-:-:S05]  /*0ea0*/  IADD3 R38, PT, PT, R38, R39, RZ ;  /* 0x0000002726267210 */ /* 0x000fca0007ffe0ff */
[----:B--2---:R0:W-:Y:S04]  /*0eb0*/  STS.U16 [R38+0x2000], R15 ;  /* 0x0020000f26007388 */ /* 0x0041e80000000400 */
[----:B---3--:R0:W-:Y:S02]  /*0ec0*/  STS.U16 [R38+0x4000], R17 ;  /* 0x0040001126007388 */ /* 0x0081e40000000400 */
.L_x_12:
[----:B--234-:R-:W-:Y:S05]  /*0ed0*/  BSYNC.RECONVERGENT B1 ;  /* 0x0000000000017941 */ /* 0x01cfea0003800200 */
.L_x_11:
[----:B------:R-:W-:Y:S04]  /*0ee0*/  BSSY.RECONVERGENT B1, `(.L_x_13) ;  /* 0x0000017000017945 */ /* 0x000fe80003800200 */
[----:B------:R-:W-:Y:S05]  /*0ef0*/  @P1 BRA `(.L_x_14) ;  /* 0x0000000000541947 */ /* 0x000fea0003800000 */
[----:B------:R-:W-:-:S05]  /*0f00*/  LOP3.LUT R14, R20, 0x3f, RZ, 0xc0, !PT ;  /* 0x0000003f140e7812 */ /* 0x000fca00078ec0ff */
[----:B------:R-:W-:-:S05]  /*0f10*/  IMAD R14, R37, UR7, R14 ;  /* 0x00000007250e7c24 */ /* 0x000fca000f8e020e */
[----:B0-----:R-:W-:-:S04]  /*0f20*/  IADD3 R17, P1, PT, R30, R14, RZ ;  /* 0x0000000e1e117210 */ /* 0x001fc80007f3e0ff */
[----:B------:R-:W-:Y:S02]  /*0f30*/  LEA.HI.X.SX32 R14, R14, R3, 0x1, P1 ;  /* 0x000000030e0e7211 */ /* 0x000fe400008f0eff */
[C---:B------:R-:W-:Y:S02]  /*0f40*/  SHF.L.U32 R16, R17.reuse, 0x1, RZ ;  /* 0x0000000111107819 */ /* 0x040fe400000006ff */
[----:B------:R-:W-:Y:S02]  /*0f50*/  SHF.L.U64.HI R17, R17, 0x1, R14 ;  /* 0x0000000111117819 */ /* 0x000fe4000001020e */
[C---:B------:R-:W-:Y:S02]  /*0f60*/  IADD3 R14, P1, PT, R16.reuse, UR10, RZ ;  /* 0x0000000a100e7c10 */ /* 0x040fe4000ff3e0ff */
[----:B------:R-:W-:Y:S02]  /*0f70*/  IADD3 R16, P4, PT, R16, UR12, RZ ;  /* 0x0000000c10107c10 */ /* 0x000fe4000ff9e0ff */
        /* <DEDUP_REMOVED lines=13> */
.L_x_14:
[----:B------:R-:W-:Y:S05]  /*1050*/  BSYNC.RECONVERGENT B1 ;  /* 0x0000000000017941 */ /* 0x000fea0003800200 */
.L_x_13:
[----:B------:R-:W-:Y:S04]  /*1060*/  BSSY.RECONVERGENT B1, `(.L_x_15) ;  /* 0x0000017000017945 */ /* 0x000fe80003800200 */
[----:B------:R-:W-:Y:S05]  /*1070*/  @P2 BRA `(.L_x_16) ;  /* 0x0000000000542947 */ /* 0x000fea0003800000 */
[----:B-1----:R-:W-:-:S05]  /*1080*/  LOP3.LUT R14, R34, 0x3f, RZ, 0xc0, !PT ;  /* 0x0000003f220e7812 */ /* 0x002fca00078ec0ff */
        /* <DEDUP_REMOVED lines=20> */
.L_x_16:
[----:B------:R-:W-:Y:S05]  /*11d0*/  BSYNC.RECONVERGENT B1 ;  /* 0x0000000000017941 */ /* 0x000fea0003800200 */
.L_x_15:
[----:B------:R-:W-:Y:S01]  /*11e0*/  BSSY.RECONVERGENT B1, `(.L_x_17) ;  /* 0x0000018000017945 */ /* 0x000fe20003800200 */
[----:B0-----:R-:W-:-:S03]  /*11f0*/  IADD3 R38, PT, PT, R5, R36, R5 ;  /* 0x0000002405267210 */ /* 0x001fc60007ffe005 */
[----:B------:R-:W-:Y:S05]  /*1200*/  @P3 BRA `(.L_x_18) ;  /* 0x0000000000543947 */ /* 0x000fea0003800000 */
[----:B-12---:R-:W-:-:S05]  /*1210*/  LOP3.LUT R14, R22, 0x3f, RZ, 0xc0, !PT ;  /* 0x0000003f160e7812 */ /* 0x006fca00078ec0ff */
[----:B------:R-:W-:-:S05]  /*1220*/  IMAD R14, R23, UR7, R14 ;  /* 0x00000007170e7c24 */ /* 0x000fca000f8e020e */
[----:B------:R-:W-:-:S04]  /*1230*/  IADD3 R17, P1, PT, R30, R14, RZ ;  /* 0x0000000e1e117210 */ /* 0x000fc80007f3e0ff */
        /* <DEDUP_REMOVED lines=18> */
.L_x_18:
[----:B------:R-:W-:Y:S05]  /*1360*/  BSYNC.RECONVERGENT B1 ;  /* 0x0000000000017941 */ /* 0x000fea0003800200 */
.L_x_17:
[C---:B------:R-:W-:Y:S02]  /*1370*/  IADD3 R36, PT, PT, R5.reuse, R38, R5 ;  /* 0x0000002605247210 */ /* 0x040fe40007ffe005 */
[C---:B------:R-:W-:Y:S02]  /*1380*/  LEA R34, R5.reuse, R34, 0x2 ;  /* 0x0000002205227211 */ /* 0x040fe400078e10ff */
[----:B------:R-:W-:Y:S02]  /*1390*/  ISETP.GE.U32.AND P1, PT, R36, 0x1000, PT ;  /* 0x000010002400780c */ /* 0x000fe40003f26070 */
[C---:B------:R-:W-:Y:S02]  /*13a0*/  LEA R22, R5.reuse, R22, 0x2 ;  /* 0x0000001605167211 */ /* 0x040fe400078e10ff */
[----:B------:R-:W-:-:S09]  /*13b0*/  LEA R20, R5, R20, 0x2 ;  /* 0x0000001405147211 */ /* 0x000fd200078e10ff */
[----:B------:R-:W-:Y:S05]  /*13c0*/  @!P1 BRA `(.L_x_19) ;  /* 0xfffffff800309947 */ /* 0x000fea000383ffff */
[----:B------:R-:W-:Y:S05]  /*13d0*/  BSYNC.RECONVERGENT B0 ;  /* 0x0000000000007941 */ /* 0x000fea0003800200 */
.L_x_10:
[----:B------:R-:W-:Y:S01]  /*13e0*/  BAR.SYNC.DEFER_BLOCKING 0x0 ;  /* 0x0000000000007b1d */ /* 0x000fe20000010000 */
[----:B------:R-:W-:-:S05]  /*13f0*/  MOV R20, R0 ;  /* 0x0000000000147202 */ /* 0x000fca0000000f00 */
[----:B------:R-:W-:Y:S04]  /*1400*/  BSSY.RECONVERGENT B0, `(.L_x_20) ;  /* 0x0000031000007945 */ /* 0x000fe80003800200 */
[----:B------:R-:W-:Y:S05]  /*1410*/  @!P0 BRA `(.L_x_21) ;  /* 0x0000000000bc8947 */ /* 0x000fea0003800000 */
[----:B------:R-:W-:Y:S01]  /*1420*/  SHF.R.U32.HI R15, RZ, 0x6, R0 ;  /* 0x00000006ff0f7819 */ /* 0x000fe20000011600 */
[----:B------:R-:W-:Y:S01]  /*1430*/  BSSY.RECONVERGENT B1, `(.L_x_22) ;  /* 0x000000d000017945 */ /* 0x000fe20003800200 */
[----:B------:R-:W-:Y:S02]  /*1440*/  ISETP.NE.AND P1, PT, R4, 0x3, PT ;  /* 0x000000030400780c */ /* 0x000fe40003f25270 */
[----:B------:R-:W-:-:S04]  /*1450*/  LEA R15, R2, R15, 0x6 ;  /* 0x0000000f020f7211 */ /* 0x000fc800078e30ff */
[----:B------:R-:W-:-:S13]  /*1460*/  ISETP.GE.U32.AND P0, PT, R15, R18, PT ;  /* 0x000000120f00720c */ /* 0x000fda0003f06070 */
[----:B------:R-:W-:Y:S05]  /*1470*/  @P0 BRA `(.L_x_23) ;  /* 0x0000000000200947 */ /* 0x000fea0003800000 */
[----:B------:R-:W3:Y:S01]  /*1480*/  LDCU UR5, c[0x0][0x3bc] ;  /* 0x00007780ff0577ac */ /* 0x000ee20008000800 */
[----:B012---:R-:W-:Y:S01]  /*1490*/  LOP3.LUT R14, R0, 0x3f, RZ, 0xc0, !PT ;  /* 0x0000003f000e7812 */ /* 0x007fe200078ec0ff */
[----:B------:R-:W0:Y:S04]  /*14a0*/  LDCU UR6, c[0x0][0x380] ;  /* 0x00007000ff0677ac */ /* 0x000e280008000800 */
[----:B---3--:R-:W-:-:S05]  /*14b0*/  IMAD R15, R15, UR5, R14 ;  /* 0x000000050f0f7c24 */ /* 0x008fca000f8e020e */
[----:B------:R-:W-:-:S04]  /*14c0*/  IADD3 R15, PT, PT, R30, R15, RZ ;  /* 0x0000000f1e0f7210 */ /* 0x000fc80007ffe0ff */
[----:B0-----:R-:W-:-:S05]  /*14d0*/  LEA R48, R15, UR6, 0x1 ;  /* 0x000000060f307c11 */ /* 0x001fca000f8e08ff */
[----:B------:R-:W2:Y:S04]  /*14e0*/  LDG.E.U16.CONSTANT R15, desc[UR8][R48.64] ;  /* 0x00000008300f7981 */ /* 0x000ea8000c1e9500 */
[----:B--2---:R3:W-:Y:S02]  /*14f0*/  STS.U16 [R26+-0x2000], R15 ;  /* 0xffe0000f1a007388 */ /* 0x0047e40000000400 */
.L_x_23:
[----:B------:R-:W-:Y:S05]  /*1500*/  BSYNC.RECONVERGENT B1 ;  /* 0x0000000000017941 */ /* 0x000fea0003800200 */
.L_x_22:
[----:B------:R-:W-:Y:S01]  /*1510*/  MOV R20, R8 ;  /* 0x0000000800147202 */ /* 0x000fe20000000f00 */
[----:B------:R-:W-:Y:S06]  /*1520*/  @!P1 BRA `(.L_x_21) ;  /* 0x0000000000789947 */ /* 0x000fec0003800000 */
[----:B------:R-:W0:Y:S01]  /*1530*/  LDCU UR5, c[0x0][0x3bc] ;  /* 0x00007780ff0577ac */ /* 0x000e220008000800 */
[----:B---3--:R-:W-:Y:S02]  /*1540*/  SHF.R.U32.HI R15, RZ, 0x6, R12 ;  /* 0x00000006ff0f7819 */ /* 0x008fe4000001160c */
[----:B------:R-:W-:Y:S01]  /*1550*/  LOP3.LUT R8, R8, 0x3f, RZ, 0xc0, !PT ;  /* 0x0000003f08087812 */ /* 0x000fe200078ec0ff */
[----:B------:R-:W3:Y:S01]  /*1560*/  LDCU UR6, c[0x0][0x380] ;  /* 0x00007000ff0677ac */ /* 0x000ee20008000800 */
[C---:B------:R-:W-:Y:S02]  /*1570*/  LEA R17, R2.reuse, R9, 0x6 ;  /* 0x0000000902117211 */ /* 0x040fe400078e30ff */
[----:B------:R-:W-:Y:S02]  /*1580*/  LEA R9, R2, R15, 0x6 ;  /* 0x0000000f02097211 */ /* 0x000fe400078e30ff */
[----:B------:R-:W-:Y:S02]  /*1590*/  ISETP.NE.AND P2, PT, R4, RZ, PT ;  /* 0x000000ff0400720c */ /* 0x000fe40003f45270 */
[----:B------:R-:W-:-:S02]  /*15a0*/  ISETP.GE.U32.AND P1, PT, R17, R18, PT ;  /* 0x000000121100720c */ /* 0x000fc40003f26070 */
[----:B------:R-:W-:Y:S01]  /*15b0*/  ISETP.GE.U32.OR P0, PT, R9, R18, !P2 ;  /* 0x000000120900720c */ /* 0x000fe20005706470 */
[----:B0-----:R-:W-:Y:S02]  /*15c0*/  IMAD R19, R17, UR5, R8 ;  /* 0x0000000511137c24 */ /* 0x001fe4000f8e0208 */
[----:B------:R-:W-:-:S03]  /*15d0*/  IMAD R13, R9, UR5, R13 ;  /* 0x00000005090d7c24 */ /* 0x000fc6000f8e020d */
[C---:B------:R-:W-:Y:S02]  /*15e0*/  IADD3 R19, PT, PT, R30.reuse, R19, RZ ;  /* 0x000000131e137210 */ /* 0x040fe40007ffe0ff */
[----:B------:R-:W-:Y:S02]  /*15f0*/  IADD3 R13, PT, PT, R30, R13, RZ ;  /* 0x0000000d1e0d7210 */ /* 0x000fe40007ffe0ff */
[----:B---3--:R-:W-:Y:S02]  /*1600*/  LEA R46, R19, UR6, 0x1 ;  /* 0x00000006132e7c11 */ /* 0x008fe4000f8e08ff */
[----:B------:R-:W-:-:S03]  /*1610*/  LEA R44, R13, UR6, 0x1 ;  /* 0x000000060d2c7c11 */ /* 0x000fc6000f8e08ff */
[----:B------:R-:W3:Y:S04]  /*1620*/  @!P1 LDG.E.U16.CONSTANT R8, desc[UR8][R46.64] ;  /* 0x000000082e089981 */ /* 0x000ee8000c1e9500 */
[----:B------:R-:W4:Y:S01]  /*1630*/  @!P0 LDG.E.U16.CONSTANT R9, desc[UR8][R44.64] ;  /* 0x000000082c098981 */ /* 0x000f22000c1e9500 */
[----:B------:R-:W0:Y:S01]  /*1640*/  S2UR UR6, SR_CgaCtaId ;  /* 0x00000000000679c3 */ /* 0x000e220000008800 */
[----:B------:R-:W-:Y:S01]  /*1650*/  UMOV UR5, 0x400 ;  /* 0x0000040000057882 */ /* 0x000fe20000000000 */
[----:B------:R-:W-:-:S04]  /*1660*/  SHF.L.U32 R13, R12, 0x1, RZ ;  /* 0x000000010c0d7819 */ /* 0x000fc800000006ff */
[----:B-12---:R-:W-:Y:S02]  /*1670*/  LOP3.LUT R14, R13, 0x7e, RZ, 0xc0, !PT ;  /* 0x0000007e0d0e7812 */ /* 0x006fe400078ec0ff */
[----:B------:R-:W-:-:S04]  /*1680*/  IADD3 R13, PT, PT, R12, R5, RZ ;  /* 0x000000050c0d7210 */ /* 0x000fc80007ffe0ff */
[-C--:B------:R-:W-:Y:S02]  /*1690*/  SEL R20, R12, R13.reuse, !P2 ;  /* 0x0000000d0c147207 */ /* 0x080fe40005000000 */
[----:B------:R-:W-:Y:S01]  /*16a0*/  @!P0 MOV R20, R13 ;  /* 0x0000000d00148202 */ /* 0x000fe20000000f00 */
[----:B0-----:R-:W-:-:S04]  /*16b0*/  ULEA UR5, UR6, UR5, 0x18 ;  /* 0x0000000506057291 */ /* 0x001fc8000f8ec0ff */
[----:B------:R-:W-:-:S06]  /*16c0*/  UIADD3 UR5, UPT, UPT, UR5, 0x2000, URZ ;  /* 0x0000200005057890 */ /* 0x000fcc000fffe0ff */
[----:B------:R-:W-:-:S04]  /*16d0*/  LEA R15, R15, UR5, 0x7 ;  /* 0x000000050f0f7c11 */ /* 0x000fc8000f8e38ff */
[----:B------:R-:W-:Y:S01]  /*16e0*/  IADD3 R14, PT, PT, R15, R14, RZ ;  /* 0x0000000e0f0e7210 */ /* 0x000fe20007ffe0ff */
[----:B---3--:R0:W-:Y:S04]  /*16f0*/  @!P1 STS.U16 [R25+-0x2000], R8 ;  /* 0xffe0000819009388 */ /* 0x0081e80000000400 */
[----:B----4-:R0:W-:Y:S02]  /*1700*/  @!P0 STS.U16 [R14+-0x2000], R9 ;  /* 0xffe000090e008388 */ /* 0x0101e40000000400 */
.L_x_21:
[----:B------:R-:W-:Y:S05]  /*1710*/  BSYNC.RECONVERGENT B0 ;  /* 0x0000000000007941 */ /* 0x000fea0003800200 */
.L_x_20:
[----:B------:R-:W-:Y:S01]  /*1720*/  BSSY.RECONVERGENT B0, `(.L_x_24) ;  /* 0x0000058000007945 */ /* 0x000fe20003800200 */
.L_x_25:
[----:B------:R-:W4:Y:S01]  /*1730*/  LDC R18, c[0x0][0x3b8] ;  /* 0x0000ee00ff127b82 */ /* 0x000f220000000800 */
[----:B------:R-:W-:Y:S02]  /*1740*/  IADD3 R36, PT, PT, R5, R20, RZ ;  /* 0x0000001405247210 */ /* 0x000fe40007ffe0ff */
[----:B--2---:R-:W-:Y:S02]  /*1750*/  SHF.R.U32.HI R21, RZ, 0x6, R20 ;  /* 0x00000006ff157819 */ /* 0x004fe40000011614 */
[----:B------:R-:W-:Y:S02]  /*1760*/  IADD3 R34, PT, PT, R36, R5, RZ ;  /* 0x0000000524227210 */ /* 0x000fe40007ffe0ff */
[----:B------:R-:W-:Y:S02]  /*1770*/  SHF.R.U32.HI R23, RZ, 0x6, R36 ;  /* 0x00000006ff177819 */ /* 0x000fe40000011624 */
[----:B0-----:R-:W-:Y:S02]  /*1780*/  LEA R8, R2, R21, 0x6 ;  /* 0x0000001502087211 */ /* 0x001fe400078e30ff */
[----:B-1----:R-:W-:-:S02]  /*1790*/  SHF.R.U32.HI R33, RZ, 0x6, R34 ;  /* 0x00000006ff217819 */ /* 0x002fc40000011622 */
[----:B------:R-:W-:Y:S02]  /*17a0*/  LEA R9, R2, R23, 0x6 ;  /* 0x0000001702097211 */ /* 0x000fe400078e30ff */
[----:B------:R-:W-:Y:S02]  /*17b0*/  IADD3 R22, PT, PT, R34, R5, RZ ;  /* 0x0000000522167210 */ /* 0x000fe40007ffe0ff */
[----:B------:R-:W-:Y:S02]  /*17c0*/  LEA R37, R2, R33, 0x6 ;  /* 0x0000002102257211 */ /* 0x000fe400078e30ff */
[----:B------:R-:W-:-:S04]  /*17d0*/  SHF.R.U32.HI R19, RZ, 0x6, R22 ;  /* 0x00000006ff137819 */ /* 0x000fc80000011616 */
[----:B------:R-:W-:Y:S02]  /*17e0*/  LEA R35, R2, R19, 0x6 ;  /* 0x0000001302237211 */ /* 0x000fe400078e30ff */
[-C--:B----4-:R-:W-:Y:S02]  /*17f0*/  ISETP.GE.AND P3, PT, R8, R18.reuse, PT ;  /* 0x000000120800720c */ /* 0x090fe40003f66270 */
[-C--:B------:R-:W-:Y:S02]  /*1800*/  ISETP.GE.AND P2, PT, R9, R18.reuse, PT ;  /* 0x000000120900720c */ /* 0x080fe40003f46270 */
[-C--:B------:R-:W-:Y:S02]  /*1810*/  ISETP.GE.AND P1, PT, R37, R18.reuse, PT ;  /* 0x000000122500720c */ /* 0x080fe40003f26270 */
[----:B------:R-:W-:-:S07]  /*1820*/  ISETP.GE.AND P0, PT, R35, R18, PT ;  /* 0x000000122300720c */ /* 0x000fce0003f06270 */
[----:B------:R-:W0:Y:S01]  /*1830*/  @!P3 LDC R12, c[0x0][0x3bc] ;  /* 0x0000ef00ff0cbb82 */ /* 0x000e220000000800 */
[----:B------:R-:W-:Y:S02]  /*1840*/  @!P3 LOP3.LUT R41, R20, 0x3f, RZ, 0xc0, !PT ;  /* 0x0000003f1429b812 */ /* 0x000fe400078ec0ff */
[----:B------:R-:W-:Y:S02]  /*1850*/  @!P2 LOP3.LUT R40, R36, 0x3f, RZ, 0xc0, !PT ;  /* 0x0000003f2428a812 */ /* 0x000fe400078ec0ff */
[----:B------:R-:W-:-:S03]  /*1860*/  @!P1 LOP3.LUT R39, R34, 0x3f, RZ, 0xc0, !PT ;  /* 0x0000003f22279812 */ /* 0x000fc600078ec0ff */
[----:B------:R-:W1:Y:S08]  /*1870*/  @!P2 LDC R51, c[0x0][0x3bc] ;  /* 0x0000ef00ff33ab82 */ /* 0x000e700000000800 */
[----:B------:R-:W2:Y:S08]  /*1880*/  @!P1 LDC R38, c[0x0][0x3bc] ;  /* 0x0000ef00ff269b82 */ /* 0x000eb00000000800 */
[----:B------:R-:W4:Y:S01]  /*1890*/  @!P0 LDC R50, c[0x0][0x3bc] ;  /* 0x0000ef00ff328b82 */ /* 0x000f220000000800 */
[----:B0-----:R-:W-:-:S07]  /*18a0*/  @!P3 IMAD R41, R8, R12, R41 ;  /* 0x0000000c0829b224 */ /* 0x001fce00078e0229 */
[----:B------:R-:W0:Y:S01]  /*18b0*/  @!P3 LDC.64 R16, c[0x0][0x380] ;  /* 0x0000e000ff10bb82 */ /* 0x000e220000000a00 */
[----:B-1----:R-:W-:-:S07]  /*18c0*/  @!P2 IMAD R40, R9, R51, R40 ;  /* 0x000000330928a224 */ /* 0x002fce00078e0228 */
[----:B---3--:R-:W1:Y:S01]  /*18d0*/  @!P2 LDC.64 R14, c[0x0][0x380] ;  /* 0x0000e000ff0eab82 */ /* 0x008e620000000a00 */
[----:B--2---:R-:W-:Y:S01]  /*18e0*/  @!P1 IMAD R37, R37, R38, R39 ;  /* 0x0000002625259224 */ /* 0x004fe200078e0227 */
[----:B------:R-:W-:Y:S02]  /*18f0*/  @!P0 LOP3.LUT R39, R22, 0x3f, RZ, 0xc0, !PT ;  /* 0x0000003f16278812 */ /* 0x000fe400078ec0ff */
[----:B------:R-:W-:-:S04]  /*1900*/  @!P3 IADD3 R38, P5, PT, R30, R41, RZ ;  /* 0x000000291e26b210 */ /* 0x000fc80007fbe0ff */
[----:B------:R-:W2:Y:S01]  /*1910*/  @!P1 LDC.64 R12, c[0x0][0x380] ;  /* 0x0000e000ff0c9b82 */ /* 0x000ea20000000a00 */
[----:B----4-:R-:W-:Y:S01]  /*1920*/  @!P0 IMAD R35, R35, R50, R39 ;  /* 0x0000003223238224 */ /* 0x010fe200078e0227 */
[----:B------:R-:W-:Y:S02]  /*1930*/  @!P2 IADD3 R39, P4, PT, R30, R40, RZ ;  /* 0x000000281e27a210 */ /* 0x000fe40007f9e0ff */
[-C--:B------:R-:W-:Y:S02]  /*1940*/  @!P3 LEA.HI.X.SX32 R41, R41, R3.reuse, 0x1, P5 ;  /* 0x000000032929b211 */ /* 0x080fe400028f0eff */
[----:B------:R-:W-:Y:S02]  /*1950*/  @!P2 LEA.HI.X.SX32 R40, R40, R3, 0x1, P4 ;  /* 0x000000032828a211 */ /* 0x000fe400020f0eff */
[----:B------:R-:W3:Y:S01]  /*1960*/  @!P0 LDC.64 R8, c[0x0][0x380] ;  /* 0x0000e000ff088b82 */ /* 0x000ee20000000a00 */
[----:B0-----:R-:W-:-:S04]  /*1970*/  @!P3 LEA R16, P5, R38, R16, 0x1 ;  /* 0x000000102610b211 */ /* 0x001fc800078a08ff */
[----:B------:R-:W-:Y:S02]  /*1980*/  @!P3 LEA.HI.X R17, R38, R17, R41, 0x1, P5 ;  /* 0x000000112611b211 */ /* 0x000fe400028f0c29 */
[C---:B------:R-:W-:Y:S02]  /*1990*/  @!P1 IADD3 R38, P5, PT, R30.reuse, R37, RZ ;  /* 0x000000251e269210 */ /* 0x040fe40007fbe0ff */
[----:B-1----:R-:W-:Y:S01]  /*19a0*/  @!P2 LEA R14, P4, R39, R14, 0x1 ;  /* 0x0000000e270ea211 */ /* 0x002fe200078808ff */
[----:B------:R0:W4:Y:S01]  /*19b0*/  @!P3 LDG.E.U16.CONSTANT R16, desc[UR8][R16.64] ;  /* 0x000000081010b981 */ /* 0x000122000c1e9500 */
[----:B------:R-:W-:Y:S02]  /*19c0*/  @!P1 LEA.HI.X.SX32 R37, R37, R3, 0x1, P5 ;  /* 0x0000000325259211 */ /* 0x000fe400028f0eff */
[----:B------:R-:W-:Y:S02]  /*19d0*/  @!P2 LEA.HI.X R15, R39, R15, R40, 0x1, P4 ;  /* 0x0000000f270fa211 */ /* 0x000fe400020f0c28 */
[----:B------:R-:W-:-:S02]  /*19e0*/  @!P0 IADD3 R39, P4, PT, R30, R35, RZ ;  /* 0x000000231e278210 */ /* 0x000fc40007f9e0ff */
[C---:B--2---:R-:W-:Y:S01]  /*19f0*/  @!P1 LEA R12, P5, R38.reuse, R12, 0x1 ;  /* 0x0000000c260c9211 */ /* 0x044fe200078a08ff */
[----:B------:R-:W2:Y:S01]  /*1a00*/  @!P2 LDG.E.U16.CONSTANT R14, desc[UR8][R14.64] ;  /* 0x000000080e0ea981 */ /* 0x000ea2000c1e9500 */
[----:B------:R-:W-:Y:S02]  /*1a10*/  @!P0 LEA.HI.X.SX32 R40, R35, R3, 0x1, P4 ;  /* 0x0000000323288211 */ /* 0x000fe400020f0eff */
[----:B------:R-:W-:Y:S02]  /*1a20*/  @!P1 LEA.HI.X R13, R38, R13, R37, 0x1, P5 ;  /* 0x0000000d260d9211 */ /* 0x000fe400028f0c25 */
[----:B---3--:R-:W-:-:S03]  /*1a30*/  @!P0 LEA R8, P4, R39, R8, 0x1 ;  /* 0x0000000827088211 */ /* 0x008fc600078808ff */
[----:B------:R-:W3:Y:S01]  /*1a40*/  @!P1 LDG.E.U16.CONSTANT R12, desc[UR8][R12.64] ;  /* 0x000000080c0c9981 */ /* 0x000ee2000c1e9500 */
[----:B------:R-:W-:-:S05]  /*1a50*/  @!P0 LEA.HI.X R9, R39, R9, R40, 0x1, P4 ;  /* 0x0000000927098211 */ /* 0x000fca00020f0c28 */
[----:B------:R1:W5:Y:S01]  /*1a60*/  @!P0 LDG.E.U16.CONSTANT R8, desc[UR8][R8.64] ;  /* 0x0000000808088981 */ /* 0x000362000c1e9500 */
[----:B------:R-:W1:Y:S01]  /*1a70*/  @!P3 S2R R38, SR_CgaCtaId ;  /* 0x000000000026b919 */ /* 0x000e620000008800 */
[----:B------:R-:W1:Y:S01]  /*1a80*/  @!P2 S2R R40, SR_CgaCtaId ;  /* 0x000000000028a919 */ /* 0x000e620000008800 */
[----:B------:R-:W1:Y:S01]  /*1a90*/  @!P1 S2R R50, SR_CgaCtaId ;  /* 0x0000000000329919 */ /* 0x000e620000008800 */
[----:B------:R-:W1:Y:S01]  /*1aa0*/  @!P0 S2R R52, SR_CgaCtaId ;  /* 0x0000000000348919 */ /* 0x000e620000008800 */
[----:B------:R-:W-:Y:S02]  /*1ab0*/  @!P3 MOV R35, 0x400 ;  /* 0x000004000023b802 */ /* 0x000fe40000000f00 */
[----:B------:R-:W-:Y:S02]  /*1ac0*/  @!P2 MOV R37, 0x400 ;  /* 0x000004000025a802 */ /* 0x000fe40000000f00 */
[----:B0-----:R-:W-:Y:S02]  /*1ad0*/  @!P1 MOV R17, 0x400 ;  /* 0x0000040000119802 */ /* 0x001fe40000000f00 */
[----:B------:R-:W-:-:S02]  /*1ae0*/  @!P0 MOV R39, 0x400 ;  /* 0x0000040000278802 */ /* 0x000fc40000000f00 */
[----:B-1----:R-:W-:Y:S02]  /*1af0*/  @!P3 SHF.L.U32 R9, R20, 0x1, RZ ;  /* 0x000000011409b819 */ /* 0x002fe400000006ff */
[----:B------:R-:W-:Y:S02]  /*1b00*/  @!P2 SHF.L.U32 R36, R36, 0x1, RZ ;  /* 0x000000012424a819 */ /* 0x000fe400000006ff */
[----:B------:R-:W-:Y:S02]  /*1b10*/  @!P1 SHF.L.U32 R34, R34, 0x1, RZ ;  /* 0x0000000122229819 */ /* 0x000fe400000006ff */
[----:B------:R-:W-:Y:S02]  /*1b20*/  @!P0 SHF.L.U32 R13, R22, 0x1, RZ ;  /* 0x00000001160d8819 */ /* 0x000fe400000006ff */
[----:B------:R-:W-:Y:S02]  /*1b30*/  @!P3 LEA R38, R38, R35, 0x18 ;  /* 0x000000232626b211 */ /* 0x000fe400078ec0ff */
[----:B------:R-:W-:-:S02]  /*1b40*/  @!P2 LEA R40, R40, R37, 0x18 ;  /* 0x000000252828a211 */ /* 0x000fc400078ec0ff */
[----:B------:R-:W-:Y:S02]  /*1b50*/  @!P3 LEA R21, R21, R38, 0x7 ;  /* 0x000000261515b211 */ /* 0x000fe400078e38ff */
[----:B------:R-:W-:Y:S02]  /*1b60*/  @!P1 LEA R50, R50, R17, 0x18 ;  /* 0x0000001132329211 */ /* 0x000fe400078ec0ff */
[----:B------:R-:W-:Y:S02]  /*1b70*/  @!P3 LOP3.LUT R20, R9, 0x7e, RZ, 0xc0, !PT ;  /* 0x0000007e0914b812 */ /* 0x000fe400078ec0ff */
[----:B------:R-:W-:Y:S02]  /*1b80*/  @!P0 LEA R52, R52, R39, 0x18 ;  /* 0x0000002734348211 */ /* 0x000fe400078ec0ff */
[----:B------:R-:W-:Y:S02]  /*1b90*/  @!P2 LEA R23, R23, R40, 0x7 ;  /* 0x000000281717a211 */ /* 0x000fe400078e38ff */
[----:B------:R-:W-:-:S02]  /*1ba0*/  @!P2 LOP3.LUT R36, R36, 0x7e, RZ, 0xc0, !PT ;  /* 0x0000007e2424a812 */ /* 0x000fc400078ec0ff */
[----:B------:R-:W-:Y:S02]  /*1bb0*/  @!P1 LEA R33, R33, R50, 0x7 ;  /* 0x0000003221219211 */ /* 0x000fe400078e38ff */
[----:B------:R-:W-:Y:S02]  /*1bc0*/  @!P1 LOP3.LUT R34, R34, 0x7e, RZ, 0xc0, !PT ;  /* 0x0000007e22229812 */ /* 0x000fe400078ec0ff */
[----:B------:R-:W-:Y:S02]  /*1bd0*/  @!P0 LEA R19, R19, R52, 0x7 ;  /* 0x0000003413138211 */ /* 0x000fe400078e38ff */
[----:B------:R-:W-:Y:S02]  /*1be0*/  @!P0 LOP3.LUT R38, R13, 0x7e, RZ, 0xc0, !PT ;  /* 0x0000007e0d268812 */ /* 0x000fe400078ec0ff */
[----:B------:R-:W-:Y:S02]  /*1bf0*/  @!P3 IADD3 R21, PT, PT, R21, R20, RZ ;  /* 0x000000141515b210 */ /* 0x000fe40007ffe0ff */
[----:B------:R-:W-:-:S02]  /*1c00*/  @!P2 IADD3 R23, PT, PT, R23, R36, RZ ;  /* 0x000000241717a210 */ /* 0x000fc40007ffe0ff */
[----:B------:R-:W-:Y:S02]  /*1c10*/  @!P1 IADD3 R33, PT, PT, R33, R34, RZ ;  /* 0x0000002221219210 */ /* 0x000fe40007ffe0ff */
[----:B------:R-:W-:Y:S02]  /*1c20*/  @!P0 IADD3 R19, PT, PT, R19, R38, RZ ;  /* 0x0000002613138210 */ /* 0x000fe40007ffe0ff */
[----:B------:R-:W-:Y:S01]  /*1c30*/  IADD3 R20, PT, PT, R22, R5, RZ ;  /* 0x0000000516147210 */ /* 0x000fe20007ffe0ff */
[----:B----4-:R4:W-:Y:S04]  /*1c40*/  @!P3 STS.U16 [R21], R16 ;  /* 0x000000101500b388 */ /* 0x0109e80000000400 */
[----:B--2---:R4:W-:Y:S04]  /*1c50*/  @!P2 STS.U16 [R23], R14 ;  /* 0x0000000e1700a388 */ /* 0x0049e80000000400 */
[----:B---3--:R4:W-:Y:S04]  /*1c60*/  @!P1 STS.U16 [R33], R12 ;  /* 0x0000000c21009388 */ /* 0x0089e80000000400 */
[----:B-----5:R4:W-:Y:S01]  /*1c70*/  @!P0 STS.U16 [R19], R8 ;  /* 0x0000000813008388 */ /* 0x0209e20000000400 */
[----:B------:R-:W-:-:S13]  /*1c80*/  ISETP.GE.U32.AND P0, PT, R20, 0x1000, PT ;  /* 0x000010001400780c */ /* 0x000fda0003f06070 */
[----:B----4-:R-:W-:Y:S05]  /*1c90*/  @!P0 BRA `(.L_x_25) ;  /* 0xfffffff800a48947 */ /* 0x010fea000383ffff */
[----:B------:R-:W-:Y:S05]  /*1ca0*/  BSYNC.RECONVERGENT B0 ;  /* 0x0000000000007941 */ /* 0x000fea0003800200 */
.L_x_24:
[----:B------:R-:W-:Y:S01]  /*1cb0*/  BAR.SYNC.DEFER_BLOCKING 0x0 ;  /* 0x0000000000007b1d */ /* 0x000fe20000010000 */
[----:B------:R-:W-:-:S05]  /*1cc0*/  ISETP.GE.U32.AND P0, PT, R31, R18, PT ;  /* 0x000000121f00720c */ /* 0x000fca0003f06070 */
[----:B------:R-:W-:Y:S08]  /*1cd0*/  BSSY.RECONVERGENT B0, `(.L_x_26) ;  /* 0x000059d000007945 */ /* 0x000ff00003800200 */
[----:B------:R-:W-:Y:S05]  /*1ce0*/  @P0 BRA `(.L_x_27) ;  /* 0x00000058006c0947 */ /* 0x000fea0003800000 */
[----:B------:R-:W0:Y:S01]  /*1cf0*/  S2R R9, SR_CgaCtaId ;  /* 0x0000000000097919 */ /* 0x000e220000008800 */
[----:B------:R-:W-:Y:S01]  /*1d00*/  MOV R22, 0x400 ;  /* 0x0000040000167802 */ /* 0x000fe20000000f00 */
[----:B------:R-:W-:Y:S01]  /*1d10*/  HFMA2 R19, -RZ, RZ, 0, 0 ;  /* 0x00000000ff137431 */ /* 0x000fe200000001ff */
[----:B------:R-:W-:Y:S01]  /*1d20*/  MOV R8, 0xff800000 ;  /* 0xff80000000087802 */ /* 0x000fe20000000f00 */
[----:B------:R-:W-:Y:S01]  /*1d30*/  HFMA2 R20, -RZ, RZ, 0, 0 ;  /* 0x00000000ff147431 */ /* 0x000fe200000001ff */
[----:B------:R-:W-:Y:S02]  /*1d40*/  CS2R R12, SRZ ;  /* 0x00000000000c7805 */ /* 0x000fe4000001ff00 */
[----:B------:R-:W-:Y:S02]  /*1d50*/  CS2R R14, SRZ ;  /* 0x00000000000e7805 */ /* 0x000fe4000001ff00 */
[----:B------:R-:W-:Y:S02]  /*1d60*/  CS2R R16, SRZ ;  /* 0x0000000000107805 */ /* 0x000fe4000001ff00 */
[----:B0-----:R-:W-:-:S02]  /*1d70*/  LEA R22, R9, R22, 0x18 ;  /* 0x0000001609167211 */ /* 0x001fc400078ec0ff */
[----:B------:R-:W-:-:S07]  /*1d80*/  MOV R9, RZ ;  /* 0x000000ff00097202 */ /* 0x000fce0000000f00 */
.L_x_28:
[C---:B------:R-:W-:Y:S02]  /*1d90*/  LEA R38, R19.reuse, R28, 0x1 ;  /* 0x0000001c13267211 */ /* 0x040fe400078e08ff */
[C---:B------:R-:W-:Y:S02]  /*1da0*/  LEA R21, R19.reuse, R22, 0x1 ;  /* 0x0000001613157211 */ /* 0x040fe400078e08ff */
[----:B------:R-:W-:Y:S01]  /*1db0*/  IADD3 R19, PT, PT, R19, 0x2, RZ ;  /* 0x0000000213137810 */ /* 0x000fe20007ffe0ff */
[----:B------:R-:W0:Y:S01]  /*1dc0*/  LDS R39, [R38] ;  /* 0x0000000026277984 */ /* 0x000e220000000800 */
[----:B------:R-:W-:Y:S02]  /*1dd0*/  LEA R41, R32, R21, 0x7 ;  /* 0x0000001520297211 */ /* 0x000fe400078e38ff */
[----:B------:R-:W-:-:S03]  /*1de0*/  ISETP.NE.AND P0, PT, R19, 0x40, PT ;  /* 0x000000401300780c */ /* 0x000fc60003f05270 */
[----:B------:R-:W1:Y:S04]  /*1df0*/  LDS R40, [R41+0x2000] ;  /* 0x0020000029287984 */ /* 0x000e680000000800 */
[----:B------:R-:W2:Y:S04]  /*1e00*/  LDS R23, [R41+0x2080] ;  /* 0x0020800029177984 */ /* 0x000ea80000000800 */
[----:B------:R-:W3:Y:S04]  /*1e10*/  LDS R35, [R41+0x2100] ;  /* 0x0021000029237984 */ /* 0x000ee80000000800 */
[----:B------:R-:W4:Y:S04]  /*1e20*/  LDS R37, [R41+0x2180] ;  /* 0x0021800029257984 */ /* 0x000f280000000800 */
[----:B------:R-:W5:Y:S04]  /*1e30*/  LDS R36, [R41+0x2200] ;  /* 0x0022000029247984 */ /* 0x000f680000000800 */
[----:B------:R-:W5:Y:S04]  /*1e40*/  LDS R33, [R41+0x2280] ;  /* 0x0022800029217984 */ /* 0x000f680000000800 */
[----:B------:R-:W5:Y:S04]  /*1e50*/  LDS R34, [R41+0x2300] ;  /* 0x0023000029227984 */ /* 0x000f680000000800 */
[----:B------:R3:W5:Y:S01]  /*1e60*/  LDS R21, [R41+0x2380] ;  /* 0x0023800029157984 */ /* 0x0007620000000800 */
[----:B0-----:R-:W-:-:S02]  /*1e70*/  HADD2.F32 R50, -RZ, R39.H0_H0 ;  /* 0x20000027ff327230 */ /* 0x001fc40000004100 */
[----:B------:R-:W-:-:S03]  /*1e80*/  HADD2.F32 R52, -RZ, R39.H1_H1 ;  /* 0x30000027ff347230 */ /* 0x000fc60000004100 */
[----:B------:R-:W-:Y:S01]  /*1e90*/  FMUL R38, R50, R29 ;  /* 0x0000001d32267220 */ /* 0x000fe20000400000 */
[----:B-1----:R-:W-:Y:S02]  /*1ea0*/  HADD2.F32 R50, -RZ, R40.H0_H0 ;  /* 0x20000028ff327230 */ /* 0x002fe40000004100 */
[----:B--2---:R-:W-:-:S03]  /*1eb0*/  HADD2.F32 R53, -RZ, R23.H0_H0 ;  /* 0x20000017ff357230 */ /* 0x004fc60000004100 */
[----:B------:R-:W-:Y:S01]  /*1ec0*/  FFMA R51, R38, R50, R17 ;  /* 0x0000003226337223 */ /* 0x000fe20000000011 */
[----:B------:R-:W-:Y:S02]  /*1ed0*/  HADD2.F32 R17, -RZ, R40.H1_H1 ;  /* 0x30000028ff117230 */ /* 0x000fe40000004100 */
[----:B------:R-:W-:Y:S01]  /*1ee0*/  FMUL R40, R52, R29 ;  /* 0x0000001d34287220 */ /* 0x000fe20000400000 */
[----:B---3--:R-:W-:Y:S02]  /*1ef0*/  HADD2.F32 R41, -RZ, R35.H0_H0 ;  /* 0x20000023ff297230 */ /* 0x008fe40000004100 */
[----:B------:R-:W-:Y:S01]  /*1f00*/  FFMA R39, R38, R53, R20 ;  /* 0x0000003526277223 */ /* 0x000fe20000000014 */
[----:B------:R-:W-:Y:S01]  /*1f10*/  FFMA R17, R40, R17, R51 ;  /* 0x0000001128117223 */ /* 0x000fe20000000033 */
[----:B----4-:R-:W-:Y:S02]  /*1f20*/  HADD2.F32 R20, -RZ, R37.H0_H0 ;  /* 0x20000025ff147230 */ /* 0x010fe40000004100 */
[----:B------:R-:W-:Y:S01]  /*1f30*/  FFMA R41, R38, R41, R16 ;  /* 0x0000002926297223 */ /* 0x000fe20000000010 */
[----:B------:R-:W-:Y:S01]  /*1f40*/  FMNMX3 R8, R8, R51, R39, !PT ;  /* 0x0000003308087276 */ /* 0x000fe20007800027 */
[----:B-----5:R-:W-:-:S02]  /*1f50*/  HADD2.F32 R51, -RZ, R36.H0_H0 ;  /* 0x20000024ff337230 */ /* 0x020fc40000004100 */
[C---:B------:R-:W-:Y:S01]  /*1f60*/  FFMA R15, R38.reuse, R20, R15 ;  /* 0x00000014260f7223 */ /* 0x040fe2000000000f */
[--C-:B------:R-:W-:Y:S02]  /*1f70*/  HADD2.F32 R16, -RZ, R33.reuse.H0_H0 ;  /* 0x20000021ff107230 */ /* 0x100fe40000004100 */
[----:B------:R-:W-:Y:S02]  /*1f80*/  FFMA R14, R38, R51, R14 ;  /* 0x00000033260e7223 */ /* 0x000fe4000000000e */
[----:B------:R-:W-:Y:S01]  /*1f90*/  FMNMX3 R8, R8, R41, R15, !PT ;  /* 0x0000002908087276 */ /* 0x000fe2000780000f */
[----:B------:R-:W-:Y:S02]  /*1fa0*/  HADD2.F32 R33, -RZ, R33.H1_H1 ;  /* 0x30000021ff217230 */ /* 0x000fe40000004100 */
[----:B------:R-:W-:Y:S02]  /*1fb0*/  HADD2.F32 R20, -RZ, R34.H0_H0 ;  /* 0x20000022ff147230 */ /* 0x000fe40000004100 */
[----:B------:R-:W-:Y:S01]  /*1fc0*/  FFMA R13, R38, R16, R13 ;  /* 0x00000010260d7223 */ /* 0x000fe2000000000d */
[----:B------:R-:W-:-:S02]  /*1fd0*/  HADD2.F32 R16, -RZ, R35.H1_H1 ;  /* 0x30000023ff107230 */ /* 0x000fc40000004100 */
[----:B------:R-:W-:Y:S02]  /*1fe0*/  HADD2.F32 R51, -RZ, R21.H0_H0 ;  /* 0x20000015ff337230 */ /* 0x000fe40000004100 */
[----:B------:R-:W-:Y:S01]  /*1ff0*/  FFMA R9, R38, R20, R9 ;  /* 0x0000001426097223 */ /* 0x000fe20000000009 */
[----:B------:R-:W-:Y:S01]  /*2000*/  HADD2.F32 R20, -RZ, R23.H1_H1 ;  /* 0x30000017ff147230 */ /* 0x000fe20000004100 */
[----:B------:R-:W-:Y:S01]  /*2010*/  FMNMX3 R8, R8, R14, R13, !PT ;  /* 0x0000000e08087276 */ /* 0x000fe2000780000d */
[----:B------:R-:W-:Y:S02]  /*2020*/  HADD2.F32 R23, -RZ, R36.H1_H1 ;  /* 0x30000024ff177230 */ /* 0x000fe40000004100 */
[----:B------:R-:W-:Y:S01]  /*2030*/  FFMA R12, R38, R51, R12 ;  /* 0x00000033260c7223 */ /* 0x000fe2000000000c */
[----:B------:R-:W-:Y:S02]  /*2040*/  HADD2.F32 R38, -RZ, R37.H1_H1 ;  /* 0x30000025ff267230 */ /* 0x000fe40000004100 */
[C---:B------:R-:W-:Y:S01]  /*2050*/  FFMA R20, R40.reuse, R20, R39 ;  /* 0x0000001428147223 */ /* 0x040fe20000000027 */
[----:B------:R-:W-:Y:S01]  /*2060*/  FFMA R16, R40, R16, R41 ;  /* 0x0000001028107223 */ /* 0x000fe20000000029 */
[----:B------:R-:W-:Y:S01]  /*2070*/  HADD2.F32 R34, -RZ, R34.H1_H1 ;  /* 0x30000022ff227230 */ /* 0x000fe20000004100 */
[----:B------:R-:W-:Y:S01]  /*2080*/  FMNMX3 R8, R8, R9, R12, !PT ;  /* 0x0000000908087276 */ /* 0x000fe2000780000c */
[----:B------:R-:W-:Y:S01]  /*2090*/  FFMA R15, R40, R38, R15 ;  /* 0x00000026280f7223 */ /* 0x000fe2000000000f */
[----:B------:R-:W-:-:S02]  /*20a0*/  HADD2.F32 R21, -RZ, R21.H1_H1 ;  /* 0x30000015ff157230 */ /* 0x000fc40000004100 */
[----:B------:R-:W-:Y:S01]  /*20b0*/  FFMA R14, R40, R23, R14 ;  /* 0x00000017280e7223 */ /* 0x000fe2000000000e */
[----:B------:R-:W-:Y:S01]  /*20c0*/  FMNMX3 R8, R8, R17, R20, !PT ;  /* 0x0000001108087276 */ /* 0x000fe20007800014 */
[C---:B------:R-:W-:Y:S01]  /*20d0*/  FFMA R13, R40.reuse, R33, R13 ;  /* 0x00000021280d7223 */ /* 0x040fe2000000000d */
[C---:B------:R-:W-:Y:S01]  /*20e0*/  FFMA R9, R40.reuse, R34, R9 ;  /* 0x0000002228097223 */ /* 0x040fe20000000009 */
[----:B------:R-:W-:Y:S01]  /*20f0*/  FFMA R12, R40, R21, R12 ;  /* 0x00000015280c7223 */ /* 0x000fe2000000000c */
[----:B------:R-:W-:-:S04]  /*2100*/  FMNMX3 R8, R8, R16, R15, !PT ;  /* 0x0000001008087276 */ /* 0x000fc8000780000f */
[----:B------:R-:W-:-:S04]  /*2110*/  FMNMX3 R8, R8, R14, R13, !PT ;  /* 0x0000000e08087276 */ /* 0x000fc8000780000d */
[----:B------:R-:W-:Y:S01]  /*2120*/  FMNMX3 R8, R8, R9, R12, !PT ;  /* 0x0000000908087276 */ /* 0x000fe2000780000c */
[----:B------:R-:W-:Y:S06]  /*2130*/  @P0 BRA `(.L_x_28) ;  /* 0xfffffffc00140947 */ /* 0x000fec000383ffff */
[----:B------:R-:W-:Y:S01]  /*2140*/  HFMA2 R21, -RZ, RZ, 3.7421875, 0 ;  /* 0x437c0000ff157431 */ /* 0x000fe200000001ff */
[----:B------:R-:W-:Y:S01]  /*2150*/  MOV R19, 0x3bbb989d ;  /* 0x3bbb989d00137802 */ /* 0x000fe20000000f00 */
[C---:B------:R-:W-:Y:S01]  /*2160*/  FADD R34, -R8.reuse, R17 ;  /* 0x0000001108227221 */ /* 0x040fe20000000100 */
[----:B------:R-:W-:Y:S01]  /*2170*/  FADD R36, -R8, R20 ;  /* 0x0000001408247221 */ /* 0x000fe20000000100 */
[----:B------:R-:W-:Y:S01]  /*2180*/  BSSY.RECONVERGENT B1, `(.L_x_29) ;  /* 0x000005a000017945 */ /* 0x000fe20003800200 */
[----:B------:R-:W-:Y:S01]  /*2190*/  ISETP.GE.U32.AND P2, PT, R32, R18, PT ;  /* 0x000000122000720c */ /* 0x000fe20003f46070 */
[-C--:B------:R-:W-:Y:S01]  /*21a0*/  FFMA.SAT R22, R34, R19.reuse, 0.5 ;  /* 0x3f00000022167423 */ /* 0x080fe20000002013 */
[----:B------:R-:W-:-:S03]  /*21b0*/  FFMA.SAT R20, R36, R19, 0.5 ;  /* 0x3f00000024147423 */ /* 0x000fc60000002013 */
[-C--:B------:R-:W-:Y:S01]  /*21c0*/  FFMA.RM R17, R22, R21.reuse, 12582913 ;  /* 0x4b40000116117423 */ /* 0x080fe20000004015 */
[----:B------:R-:W-:Y:S01]  /*21d0*/  FADD R22, -R8, R16 ;  /* 0x0000001008167221 */ /* 0x000fe20000000100 */
[----:B------:R-:W-:Y:S02]  /*21e0*/  FFMA.RM R16, R20, R21, 12582913 ;  /* 0x4b40000114107423 */ /* 0x000fe40000004015 */
[C---:B------:R-:W-:Y:S01]  /*21f0*/  FADD R23, R17.reuse, -12583039 ;  /* 0xcb40007f11177421 */ /* 0x040fe20000000000 */
[----:B------:R-:W-:Y:S01]  /*2200*/  FFMA.SAT R38, R22, R19, 0.5 ;  /* 0x3f00000016267423 */ /* 0x000fe20000002013 */
[----:B------:R-:W-:Y:S01]  /*2210*/  FADD R33, R16, -12583039 ;  /* 0xcb40007f10217421 */ /* 0x000fe20000000000 */
[----:B------:R-:W-:Y:S01]  /*2220*/  SHF.L.U32 R17, R17, 0x17, RZ ;  /* 0x0000001711117819 */ /* 0x000fe200000006ff */
[----:B------:R-:W-:Y:S02]  /*2230*/  FFMA R23, R34, 1.4426950216293334961, -R23 ;  /* 0x3fb8aa3b22177823 */ /* 0x000fe40000000817 */
[----:B------:R-:W-:-:S02]  /*2240*/  FFMA R33, R36, 1.4426950216293334961, -R33 ;  /* 0x3fb8aa3b24217823 */ /* 0x000fc40000000821 */
[----:B------:R-:W-:Y:S01]  /*2250*/  FFMA R20, R34, 1.925963033500011079e-08, R23 ;  /* 0x32a5706022147823 */ /* 0x000fe20000000017 */
[----:B------:R-:W-:Y:S01]  /*2260*/  FADD R34, -R8, R15 ;  /* 0x0000000f08227221 */ /* 0x000fe20000000100 */
[----:B------:R-:W-:Y:S01]  /*2270*/  FFMA.RM R15, R38, R21, 12582913 ;  /* 0x4b400001260f7423 */ /* 0x000fe20000004015 */
[----:B------:R-:W-:Y:S01]  /*2280*/  FFMA R52, R36, 1.925963033500011079e-08, R33 ;  /* 0x32a5706024347823 */ /* 0x000fe20000000021 */
[----:B------:R-:W-:Y:S01]  /*2290*/  FADD R36, -R8, R14 ;  /* 0x0000000e08247221 */ /* 0x000fe20000000100 */
[-C--:B------:R-:W-:Y:S01]  /*22a0*/  FFMA.SAT R38, R34, R19.reuse, 0.5 ;  /* 0x3f00000022267423 */ /* 0x080fe20000002013 */
[----:B------:R-:W-:Y:S01]  /*22b0*/  FADD R23, R15, -12583039 ;  /* 0xcb40007f0f177421 */ /* 0x000fe20000000000 */
[----:B------:R-:W0:Y:S01]  /*22c0*/  MUFU.EX2 R20, R20 ;  /* 0x0000001400147308 */ /* 0x000e220000000800 */
[----:B------:R-:W-:Y:S01]  /*22d0*/  FFMA.SAT R40, R36, R19, 0.5 ;  /* 0x3f00000024287423 */ /* 0x000fe20000002013 */
[-C--:B------:R-:W-:Y:S01]  /*22e0*/  FFMA.RM R14, R38, R21.reuse, 12582913 ;  /* 0x4b400001260e7423 */ /* 0x080fe20000004015 */
[----:B------:R-:W-:Y:S01]  /*22f0*/  FFMA R23, R22, 1.4426950216293334961, -R23 ;  /* 0x3fb8aa3b16177823 */ /* 0x000fe20000000817 */
[----:B------:R-:W-:Y:S01]  /*2300*/  FADD R38, -R8, R13 ;  /* 0x0000000d08267221 */ /* 0x000fe20000000100 */
[----:B------:R-:W-:Y:S01]  /*2310*/  FFMA.RM R13, R40, R21, 12582913 ;  /* 0x4b400001280d7423 */ /* 0x000fe20000004015 */
[----:B------:R-:W-:Y:S01]  /*2320*/  FADD R35, R14, -12583039 ;  /* 0xcb40007f0e237421 */ /* 0x000fe20000000000 */
[----:B------:R-:W-:Y:S01]  /*2330*/  FFMA R33, R22, 1.925963033500011079e-08, R23 ;  /* 0x32a5706016217823 */ /* 0x000fe20000000017 */
[----:B------:R-:W-:Y:S01]  /*2340*/  FFMA.SAT R22, R38, R19, 0.5 ;  /* 0x3f00000026167423 */ /* 0x000fe20000002013 */
[----:B------:R-:W-:Y:S01]  /*2350*/  FADD R23, -R8, R9 ;  /* 0x0000000908177221 */ /* 0x000fe20000000100 */
[----:B------:R-:W-:Y:S01]  /*2360*/  FFMA R35, R34, 1.4426950216293334961, -R35 ;  /* 0x3fb8aa3b22237823 */ /* 0x000fe20000000823 */
[----:B------:R-:W-:Y:S01]  /*2370*/  FADD R37, R13, -12583039 ;  /* 0xcb40007f0d257421 */ /* 0x000fe20000000000 */
[----:B------:R-:W-:Y:S01]  /*2380*/  FFMA.RM R9, R22, R21, 12582913 ;  /* 0x4b40000116097423 */ /* 0x000fe20000004015 */
[----:B------:R-:W-:Y:S01]  /*2390*/  FFMA.SAT R22, R23, R19, 0.5 ;  /* 0x3f00000017167423 */ /* 0x000fe20000002013 */
[----:B------:R-:W-:Y:S01]  /*23a0*/  FFMA R35, R34, 1.925963033500011079e-08, R35 ;  /* 0x32a5706022237823 */ /* 0x000fe20000000023 */
[----:B------:R-:W-:Y:S01]  /*23b0*/  FFMA R37, R36, 1.4426950216293334961, -R37 ;  /* 0x3fb8aa3b24257823 */ /* 0x000fe20000000825 */
[----:B------:R-:W-:Y:S01]  /*23c0*/  FADD R34, -R8, R12 ;  /* 0x0000000c08227221 */ /* 0x000fe20000000100 */
[----:B------:R-:W-:Y:S01]  /*23d0*/  FFMA.RM R22, R22, R21, 12582913 ;  /* 0x4b40000116167423 */ /* 0x000fe20000004015 */
[----:B------:R-:W1:Y:S01]  /*23e0*/  MUFU.EX2 R52, R52 ;  /* 0x0000003400347308 */ /* 0x000e620000000800 */
[----:B------:R-:W-:Y:S01]  /*23f0*/  FFMA R37, R36, 1.925963033500011079e-08, R37 ;  /* 0x32a5706024257823 */ /* 0x000fe20000000025 */
[----:B------:R-:W-:Y:S01]  /*2400*/  FADD R39, R9, -12583039 ;  /* 0xcb40007f09277421 */ /* 0x000fe20000000000 */
[----:B------:R-:W-:Y:S01]  /*2410*/  FADD R12, R22, -12583039 ;  /* 0xcb40007f160c7421 */ /* 0x000fe20000000000 */
[----:B------:R-:W-:Y:S01]  /*2420*/  FFMA.SAT R36, R34, R19, 0.5 ;  /* 0x3f00000022247423 */ /* 0x000fe20000002013 */
[----:B------:R-:W-:Y:S01]  /*2430*/  SHF.L.U32 R19, R16, 0x17, RZ ;  /* 0x0000001710137819 */ /* 0x000fe200000006ff */
[----:B------:R-:W-:Y:S01]  /*2440*/  FFMA R39, R38, 1.4426950216293334961, -R39 ;  /* 0x3fb8aa3b26277823 */ /* 0x000fe20000000827 */
[C---:B------:R-:W-:Y:S01]  /*2450*/  FFMA R12, R23.reuse, 1.4426950216293334961, -R12 ;  /* 0x3fb8aa3b170c7823 */ /* 0x040fe2000000080c */
[----:B------:R-:W2:Y:S01]  /*2460*/  MUFU.EX2 R33, R33 ;  /* 0x0000002100217308 */ /* 0x000ea20000000800 */
[----:B------:R-:W-:Y:S01]  /*2470*/  FFMA.RM R21, R36, R21, 12582913 ;  /* 0x4b40000124157423 */ /* 0x000fe20000004015 */
[----:B------:R-:W-:Y:S01]  /*2480*/  FFMA R38, R38, 1.925963033500011079e-08, R39 ;  /* 0x32a5706026267823 */ /* 0x000fe20000000027 */
[----:B------:R-:W-:Y:S01]  /*2490*/  FFMA R36, R23, 1.925963033500011079e-08, R12 ;  /* 0x32a5706017247823 */ /* 0x000fe2000000000c */
[----:B0-----:R-:W-:Y:S01]  /*24a0*/  FMUL R12, R17, R20 ;  /* 0x00000014110c7220 */ /* 0x001fe20000400000 */
[----:B------:R-:W-:Y:S01]  /*24b0*/  FADD R23, R21, -12583039 ;  /* 0xcb40007f15177421 */ /* 0x000fe20000000000 */
[----:B------:R-:W-:-:S02]  /*24c0*/  SHF.L.U32 R16, R15, 0x17, RZ ;  /* 0x000000170f107819 */ /* 0x000fc400000006ff */
[----:B------:R-:W0:Y:S01]  /*24d0*/  MUFU.EX2 R50, R35 ;  /* 0x0000002300327308 */ /* 0x000e220000000800 */
[----:B------:R-:W-:Y:S01]  /*24e0*/  FFMA R23, R34, 1.4426950216293334961, -R23 ;  /* 0x3fb8aa3b22177823 */ /* 0x000fe20000000817 */
[----:B-1----:R-:W-:Y:S01]  /*24f0*/  FMUL R52, R19, R52 ;  /* 0x0000003413347220 */ /* 0x002fe20000400000 */
[----:B------:R-:W-:Y:S01]  /*2500*/  FADD R15, RZ, R12 ;  /* 0x0000000cff0f7221 */ /* 0x000fe20000000000 */
[----:B------:R-:W-:Y:S01]  /*2510*/  SHF.L.U32 R17, R14, 0x17, RZ ;  /* 0x000000170e117819 */ /* 0x000fe200000006ff */
[----:B------:R-:W-:Y:S01]  /*2520*/  FFMA R23, R34, 1.925963033500011079e-08, R23 ;  /* 0x32a5706022177823 */ /* 0x000fe20000000017 */
[----:B------:R-:W-:Y:S01]  /*2530*/  SHF.L.U32 R9, R9, 0x17, RZ ;  /* 0x0000001709097819 */ /* 0x000fe200000006ff */
[----:B------:R-:W-:Y:S01]  /*2540*/  FADD R14, R15, R52 ;  /* 0x000000340f0e7221 */ /* 0x000fe20000000000 */
[----:B------:R-:W1:Y:S01]  /*2550*/  MUFU.EX2 R40, R37 ;  /* 0x0000002500287308 */ /* 0x000e620000000800 */
[----:B--2---:R-:W-:Y:S01]  /*2560*/  FMUL R33, R16, R33 ;  /* 0x0000002110217220 */ /* 0x004fe20000400000 */
[----:B------:R-:W-:-:S02]  /*2570*/  SHF.L.U32 R15, R13, 0x17, RZ ;  /* 0x000000170d0f7819 */ /* 0x000fc400000006ff */
[----:B------:R-:W-:Y:S01]  /*2580*/  SHF.L.U32 R34, R21, 0x17, RZ ;  /* 0x0000001715227819 */ /* 0x000fe200000006ff */
[----:B------:R-:W-:-:S03]  /*2590*/  FADD R13, R14, R33 ;  /* 0x000000210e0d7221 */ /* 0x000fc60000000000 */
[----:B------:R-:W2:Y:S01]  /*25a0*/  MUFU.EX2 R38, R38 ;  /* 0x0000002600267308 */ /* 0x000ea20000000800 */
[----:B0-----:R-:W-:-:S04]  /*25b0*/  FMUL R50, R17, R50 ;  /* 0x0000003211327220 */ /* 0x001fc80000400000 */
[----:B------:R-:W-:-:S03]  /*25c0*/  FADD R13, R13, R50 ;  /* 0x000000320d0d7221 */ /* 0x000fc60000000000 */
[----:B------:R-:W0:Y:S01]  /*25d0*/  MUFU.EX2 R36, R36 ;  /* 0x0000002400247308 */ /* 0x000e220000000800 */
[----:B-1----:R-:W-:Y:S01]  /*25e0*/  FMUL R40, R15, R40 ;  /* 0x000000280f287220 */ /* 0x002fe20000400000 */
[----:B------:R-:W-:-:S03]  /*25f0*/  SHF.L.U32 R15, R22, 0x17, RZ ;  /* 0x00000017160f7819 */ /* 0x000fc600000006ff */
[----:B------:R-:W-:-:S03]  /*2600*/  FADD R13, R13, R40 ;  /* 0x000000280d0d7221 */ /* 0x000fc60000000000 */
[----:B------:R-:W1:Y:S01]  /*2610*/  MUFU.EX2 R23, R23 ;  /* 0x0000001700177308 */ /* 0x000e620000000800 */
[----:B--2---:R-:W-:-:S04]  /*2620*/  FMUL R38, R9, R38 ;  /* 0x0000002609267220 */ /* 0x004fc80000400000 */
[----:B------:R-:W-:Y:S01]  /*2630*/  FADD R13, R13, R38 ;  /* 0x000000260d0d7221 */ /* 0x000fe20000000000 */
[----:B0-----:R-:W-:-:S04]  /*2640*/  FMUL R36, R15, R36 ;  /* 0x000000240f247220 */ /* 0x001fc80000400000 */
[----:B------:R-:W-:Y:S01]  /*2650*/  FADD R9, R13, R36 ;  /* 0x000000240d097221 */ /* 0x000fe20000000000 */
[----:B-1----:R-:W-:-:S04]  /*2660*/  FMUL R34, R34, R23 ;  /* 0x0000001722227220 */ /* 0x002fc80000400000 */
[----:B------:R-:W-:-:S04]  /*2670*/  FADD R9, R9, R34 ;  /* 0x0000002209097221 */ /* 0x000fc80000000000 */
[----:B------:R-:W0:Y:S08]  /*2680*/  MUFU.RCP R14, R9 ;  /* 0x00000009000e7308 */ /* 0x000e300000001000 */
[----:B------:R-:W1:Y:S01]  /*2690*/  FCHK P0, R12, R9 ;  /* 0x000000090c007302 */ /* 0x000e620000000000 */
[----:B0-----:R-:W-:-:S04]  /*26a0*/  FFMA R13, -R9, R14, 1 ;  /* 0x3f800000090d7423 */ /* 0x001fc8000000010e */
[----:B------:R-:W-:-:S04]  /*26b0*/  FFMA R13, R14, R13, R14 ;  /* 0x0000000d0e0d7223 */ /* 0x000fc8000000000e */
[----:B------:R-:W-:-:S04]  /*26c0*/  FFMA R14, R12, R13, RZ ;  /* 0x0000000d0c0e7223 */ /* 0x000fc800000000ff */
[----:B------:R-:W-:-:S04]  /*26d0*/  FFMA R35, -R9, R14, R12 ;  /* 0x0000000e09237223 */ /* 0x000fc8000000010c */
[----:B------:R-:W-:Y:S01]  /*26e0*/  FFMA R35, R13, R35, R14 ;  /* 0x000000230d237223 */ /* 0x000fe2000000000e */
[----:B-1----:R-:W-:Y:S06]  /*26f0*/  @!P0 BRA `(.L_x_30) ;  /* 0x0000000000088947 */ /* 0x002fec0003800000 */
[----:B------:R-:W-:-:S07]  /*2700*/  MOV R14, 0x2720 ;  /* 0x00002720000e7802 */ /* 0x000fce0000000f00 */
[----:B------:R-:W-:Y:S05]  /*2710*/  CALL.REL.NOINC `($__internal_4_$__cuda_sm3x_div_rn_noftz_f32_slowpath) ;  /* 0x0000005800907944 */ /* 0x000fea0003c00000 */
.L_x_30:
[----:B------:R-:W-:Y:S05]  /*2720*/  BSYNC.RECONVERGENT B1 ;  /* 0x0000000000017941 */ /* 0x000fea0003800200 */
.L_x_29:
[----:B------:R-:W0:Y:S01]  /*2730*/  LDS.128 R12, [R7+0x4000] ;  /* 0x00400000070c7984 */ /* 0x000e220000000c00 */
[----:B------:R-:W-:Y:S01]  /*2740*/  FCHK P0, R52, R9 ;  /* 0x0000000934007302 */ /* 0x000fe20000000000 */
[----:B------:R-:W-:Y:S02]  /*2750*/  BSSY.RECONVERGENT B1, `(.L_x_31) ;  /* 0x0000095000017945 */ /* 0x000fe40003800200 */
[----:B------:R-:W1:Y:S01]  /*2760*/  LDS.128 R16, [R7+0x4010] ;  /* 0x0040100007107984 */ /* 0x000e620000000c00 */
[--C-:B0-----:R-:W-:Y:S02]  /*2770*/  HADD2.F32 R20, -RZ, R12.reuse.H0_H0 ;  /* 0x2000000cff147230 */ /* 0x101fe40000004100 */
[----:B------:R-:W-:Y:S02]  /*2780*/  HADD2.F32 R21, -RZ, R12.H1_H1 ;  /* 0x3000000cff157230 */ /* 0x000fe40000004100 */
[--C-:B------:R-:W-:Y:S02]  /*2790*/  HADD2.F32 R23, -RZ, R13.reuse.H0_H0 ;  /* 0x2000000dff177230 */ /* 0x100fe40000004100 */
[----:B------:R-:W-:Y:S01]  /*27a0*/  FFMA R20, R20, R35, RZ ;  /* 0x0000002314147223 */ /* 0x000fe200000000ff */
[----:B------:R-:W-:-:S02]  /*27b0*/  HADD2.F32 R13, -RZ, R13.H1_H1 ;  /* 0x3000000dff0d7230 */ /* 0x000fc40000004100 */
[--C-:B------:R-:W-:Y:S02]  /*27c0*/  HADD2.F32 R37, -RZ, R15.reuse.H0_H0 ;  /* 0x2000000fff257230 */ /* 0x100fe40000004100 */
[-C--:B------:R-:W-:Y:S01]  /*27d0*/  FFMA R20, R21, R35.reuse, R20 ;  /* 0x0000002315147223 */ /* 0x080fe20000000014 */
[----:B------:R-:W-:Y:S02]  /*27e0*/  HADD2.F32 R21, -RZ, R14.H0_H0 ;  /* 0x2000000eff157230 */ /* 0x000fe40000004100 */
[----:B------:R-:W-:Y:S02]  /*27f0*/  HADD2.F32 R15, -RZ, R15.H1_H1 ;  /* 0x3000000fff0f7230 */ /* 0x000fe40000004100 */
[----:B------:R-:W-:-:S04]  /*2800*/  FFMA R20, R23, R35, R20 ;  /* 0x0000002317147223 */ /* 0x000fc80000000014 */
[----:B------:R-:W-:Y:S01]  /*2810*/  FFMA R20, R13, R35, R20 ;  /* 0x000000230d147223 */ /* 0x000fe20000000014 */
[----:B------:R-:W-:-:S03]  /*2820*/  HADD2.F32 R13, -RZ, R14.H1_H1 ;  /* 0x3000000eff0d7230 */ /* 0x000fc60000004100 */
[-C--:B------:R-:W-:Y:S02]  /*2830*/  FFMA R12, R21, R35.reuse, R20 ;  /* 0x00000023150c7223 */ /* 0x080fe40000000014 */
[----:B------:R-:W0:Y:S02]  /*2840*/  LDS.128 R20, [R7+0x4020] ;  /* 0x0040200007147984 */ /* 0x000e240000000c00 */
[----:B------:R-:W-:Y:S01]  /*2850*/  FFMA R12, R13, R35, R12 ;  /* 0x000000230d0c7223 */ /* 0x000fe2000000000c */
[----:B-1----:R-:W-:-:S03]  /*2860*/  HADD2.F32 R13, -RZ, R16.H0_H0 ;  /* 0x20000010ff0d7230 */ /* 0x002fc60000004100 */
[-C--:B------:R-:W-:Y:S01]  /*2870*/  FFMA R12, R37, R35.reuse, R12 ;  /* 0x00000023250c7223 */ /* 0x080fe2000000000c */
[--C-:B------:R-:W-:Y:S02]  /*2880*/  HADD2.F32 R37, -RZ, R19.reuse.H0_H0 ;  /* 0x20000013ff257230 */ /* 0x100fe40000004100 */
[----:B------:R-:W-:Y:S02]  /*2890*/  HADD2.F32 R19, -RZ, R19.H1_H1 ;  /* 0x30000013ff137230 */ /* 0x000fe40000004100 */
[----:B------:R-:W-:Y:S01]  /*28a0*/  FFMA R12, R15, R35, R12 ;  /* 0x000000230f0c7223 */ /* 0x000fe2000000000c */
[----:B------:R-:W-:-:S03]  /*28b0*/  HADD2.F32 R15, -RZ, R16.H1_H1 ;  /* 0x30000010ff0f7230 */ /* 0x000fc60000004100 */
[-C--:B------:R-:W-:Y:S01]  /*28c0*/  FFMA R12, R13, R35.reuse, R12 ;  /* 0x000000230d0c7223 */ /* 0x080fe2000000000c */
[--C-:B------:R-:W-:Y:S02]  /*28d0*/  HADD2.F32 R13, -RZ, R17.reuse.H0_H0 ;  /* 0x20000011ff0d7230 */ /* 0x100fe40000004100 */
[----:B------:R-:W-:Y:S02]  /*28e0*/  HADD2.F32 R17, -RZ, R17.H1_H1 ;  /* 0x30000011ff117230 */ /* 0x000fe40000004100 */
[----:B------:R-:W-:-:S04]  /*28f0*/  FFMA R12, R15, R35, R12 ;  /* 0x000000230f0c7223 */ /* 0x000fc8000000000c */
[----:B------:R-:W-:Y:S01]  /*2900*/  FFMA R12, R13, R35, R12 ;  /* 0x000000230d0c7223 */ /* 0x000fe2000000000c */
[----:B------:R-:W-:-:S03]  /*2910*/  HADD2.F32 R13, -RZ, R18.H0_H0 ;  /* 0x20000012ff0d7230 */ /* 0x000fc60000004100 */
[----:B------:R-:W-:Y:S01]  /*2920*/  FFMA R12, R17, R35, R12 ;  /* 0x00000023110c7223 */ /* 0x000fe2000000000c */
[----:B------:R-:W-:-:S03]  /*2930*/  HADD2.F32 R17, -RZ, R18.H1_H1 ;  /* 0x30000012ff117230 */ /* 0x000fc60000004100 */
[-C--:B------:R-:W-:Y:S02]  /*2940*/  FFMA R16, R13, R35.reuse, R12 ;  /* 0x000000230d107223 */ /* 0x080fe4000000000c */
[----:B------:R-:W1:Y:S02]  /*2950*/  LDS.128 R12, [R7+0x4030] ;  /* 0x00403000070c7984 */ /* 0x000e640000000c00 */
[----:B------:R-:W-:-:S04]  /*2960*/  FFMA R16, R17, R35, R16 ;  /* 0x0000002311107223 */ /* 0x000fc80000000010 */
[----:B------:R-:W-:Y:S01]  /*2970*/  FFMA R16, R37, R35, R16 ;  /* 0x0000002325107223 */ /* 0x000fe20000000010 */
[----:B0-----:R-:W-:-:S03]  /*2980*/  HADD2.F32 R17, -RZ, R20.H0_H0 ;  /* 0x20000014ff117230 */ /* 0x001fc60000004100 */
[-C--:B------:R-:W-:Y:S01]  /*2990*/  FFMA R16, R19, R35.reuse, R16 ;  /* 0x0000002313107223 */ /* 0x080fe20000000010 */
[----:B------:R-:W-:Y:S02]  /*29a0*/  HADD2.F32 R19, -RZ, R20.H1_H1 ;  /* 0x30000014ff137230 */ /* 0x000fe40000004100 */
[----:B------:R-:W-:Y:S02]  /*29b0*/  HADD2.F32 R37, -RZ, R23.H0_H0 ;  /* 0x20000017ff257230 */ /* 0x000fe40000004100 */
[-C--:B------:R-:W-:Y:S01]  /*29c0*/  FFMA R16, R17, R35.reuse, R16 ;  /* 0x0000002311107223 */ /* 0x080fe20000000010 */
[--C-:B------:R-:W-:Y:S02]  /*29d0*/  HADD2.F32 R17, -RZ, R21.reuse.H0_H0 ;  /* 0x20000015ff117230 */ /* 0x100fe40000004100 */
[----:B------:R-:W-:Y:S02]  /*29e0*/  HADD2.F32 R21, -RZ, R21.H1_H1 ;  /* 0x30000015ff157230 */ /* 0x000fe40000004100 */
[----:B------:R-:W-:Y:S01]  /*29f0*/  FFMA R16, R19, R35, R16 ;  /* 0x0000002313107223 */ /* 0x000fe20000000010 */
[----:B------:R-:W-:-:S03]  /*2a00*/  HADD2.F32 R23, -RZ, R23.H1_H1 ;  /* 0x30000017ff177230 */ /* 0x000fc60000004100 */
[----:B------:R-:W-:Y:S01]  /*2a10*/  FFMA R16, R17, R35, R16 ;  /* 0x0000002311107223 */ /* 0x000fe20000000010 */
[----:B------:R-:W-:-:S03]  /*2a20*/  HADD2.F32 R17, -RZ, R22.H0_H0 ;  /* 0x20000016ff117230 */ /* 0x000fc60000004100 */
[----:B------:R-:W-:Y:S01]  /*2a30*/  FFMA R16, R21, R35, R16 ;  /* 0x0000002315107223 */ /* 0x000fe20000000010 */
[----:B------:R-:W-:-:S03]  /*2a40*/  HADD2.F32 R21, -RZ, R22.H1_H1 ;  /* 0x30000016ff157230 */ /* 0x000fc60000004100 */
[-C--:B------:R-:W-:Y:S02]  /*2a50*/  FFMA R20, R17, R35.reuse, R16 ;  /* 0x0000002311147223 */ /* 0x080fe40000000010 */
[----:B------:R-:W0:Y:S02]  /*2a60*/  LDS.128 R16, [R7+0x4040] ;  /* 0x0040400007107984 */ /* 0x000e240000000c00 */
[----:B------:R-:W-:-:S04]  /*2a70*/  FFMA R20, R21, R35, R20 ;  /* 0x0000002315147223 */ /* 0x000fc80000000014 */
[----:B------:R-:W-:Y:S01]  /*2a80*/  FFMA R20, R37, R35, R20 ;  /* 0x0000002325147223 */ /* 0x000fe20000000014 */
[----:B-1----:R-:W-:-:S03]  /*2a90*/  HADD2.F32 R21, -RZ, R12.H0_H0 ;  /* 0x2000000cff157230 */ /* 0x002fc60000004100 */
        /* <DEDUP_REMOVED lines=59> */
[-C--:B------:R-:W-:Y:S01]  /*2e50*/  FFMA R20, R13, R35.reuse, R20 ;  /* 0x000000230d147223 */ /* 0x080fe20000000014 */
[----:B------:R-:W-:Y:S02]  /*2e60*/  HADD2.F32 R13, -RZ, R14.H1_H1 ;  /* 0x3000000eff0d7230 */ /* 0x000fe40000004100 */
[----:B------:R-:W0:Y:S01]  /*2e70*/  MUFU.RCP R14, R9 ;  /* 0x00000009000e7308 */ /* 0x000e220000001000 */
[-C--:B------:R-:W-:Y:S01]  /*2e80*/  FFMA R20, R21, R35.reuse, R20 ;  /* 0x0000002315147223 */ /* 0x080fe20000000014 */
[--C-:B------:R-:W-:Y:S02]  /*2e90*/  HADD2.F32 R21, -RZ, R15.reuse.H0_H0 ;  /* 0x2000000fff157230 */ /* 0x100fe40000004100 */
[----:B------:R-:W-:Y:S02]  /*2ea0*/  HADD2.F32 R15, -RZ, R15.H1_H1 ;  /* 0x3000000fff0f7230 */ /* 0x000fe40000004100 */
[----:B------:R-:W-:-:S04]  /*2eb0*/  FFMA R20, R13, R35, R20 ;  /* 0x000000230d147223 */ /* 0x000fc80000000014 */
[----:B------:R-:W-:Y:S01]  /*2ec0*/  FFMA R20, R21, R35, R20 ;  /* 0x0000002315147223 */ /* 0x000fe20000000014 */
[----:B-1----:R-:W-:-:S03]  /*2ed0*/  HADD2.F32 R13, -RZ, R16.H0_H0 ;  /* 0x20000010ff0d7230 */ /* 0x002fc60000004100 */
[----:B------:R-:W-:Y:S01]  /*2ee0*/  FFMA R20, R15, R35, R20 ;  /* 0x000000230f147223 */ /* 0x000fe20000000014 */
[----:B------:R-:W-:-:S03]  /*2ef0*/  HADD2.F32 R15, -RZ, R16.H1_H1 ;  /* 0x30000010ff0f7230 */ /* 0x000fc60000004100 */
[-C--:B------:R-:W-:Y:S01]  /*2f00*/  FFMA R20, R13, R35.reuse, R20 ;  /* 0x000000230d147223 */ /* 0x080fe20000000014 */
[--C-:B------:R-:W-:Y:S02]  /*2f10*/  HADD2.F32 R13, -RZ, R17.reuse.H0_H0 ;  /* 0x20000011ff0d7230 */ /* 0x100fe40000004100 */
[----:B------:R-:W-:Y:S02]  /*2f20*/  HADD2.F32 R17, -RZ, R17.H1_H1 ;  /* 0x30000011ff117230 */ /* 0x000fe40000004100 */
[----:B------:R-:W-:Y:S01]  /*2f30*/  FFMA R20, R15, R35, R20 ;  /* 0x000000230f147223 */ /* 0x000fe20000000014 */
[----:B------:R-:W-:-:S03]  /*2f40*/  HADD2.F32 R15, -RZ, R18.H1_H1 ;  /* 0x30000012ff0f7230 */ /* 0x000fc60000004100 */
[----:B------:R-:W-:Y:S01]  /*2f50*/  FFMA R20, R13, R35, R20 ;  /* 0x000000230d147223 */ /* 0x000fe20000000014 */
[----:B------:R-:W-:-:S03]  /*2f60*/  HADD2.F32 R13, -RZ, R18.H0_H0 ;  /* 0x20000012ff0d7230 */ /* 0x000fc60000004100 */
[----:B------:R-:W-:-:S04]  /*2f70*/  FFMA R20, R17, R35, R20 ;  /* 0x0000002311147223 */ /* 0x000fc80000000014 */
[-C--:B------:R-:W-:Y:S01]  /*2f80*/  FFMA R20, R13, R35.reuse, R20 ;  /* 0x000000230d147223 */ /* 0x080fe20000000014 */
[--C-:B------:R-:W-:Y:S02]  /*2f90*/  HADD2.F32 R13, -RZ, R19.reuse.H0_H0 ;  /* 0x20000013ff0d7230 */ /* 0x100fe40000004100 */
[----:B------:R-:W-:Y:S02]  /*2fa0*/  HADD2.F32 R19, -RZ, R19.H1_H1 ;  /* 0x30000013ff137230 */ /* 0x000fe40000004100 */
[----:B------:R-:W-:-:S04]  /*2fb0*/  FFMA R20, R15, R35, R20 ;  /* 0x000000230f147223 */ /* 0x000fc80000000014 */
[----:B------:R-:W-:Y:S01]  /*2fc0*/  FFMA R20, R13, R35, R20 ;  /* 0x000000230d147223 */ /* 0x000fe20000000014 */
[----:B0-----:R-:W-:-:S03]  /*2fd0*/  FFMA R13, -R9, R14, 1 ;  /* 0x3f800000090d7423 */ /* 0x001fc6000000010e */
[----:B------:R-:W-:Y:S01]  /*2fe0*/  FFMA R12, R19, R35, R20 ;  /* 0x00000023130c7223 */ /* 0x000fe20000000014 */
[----:B------:R-:W-:-:S04]  /*2ff0*/  FFMA R14, R14, R13, R14 ;  /* 0x0000000d0e0e7223 */ /* 0x000fc8000000000e */
[----:B------:R-:W-:Y:S01]  /*3000*/  @!P2 F2FP.F16.F32.PACK_AB R12, RZ, R12 ;  /* 0x0000000cff0ca23e */ /* 0x000fe200000000ff */
[----:B------:R-:W-:-:S03]  /*3010*/  FFMA R35, R52, R14, RZ ;  /* 0x0000000e34237223 */ /* 0x000fc600000000ff */
[----:B------:R-:W-:Y:S01]  /*3020*/  PRMT R21, R12, 0x7610, R21 ;  /* 0x000076100c157816 */ /* 0x000fe20000000015 */
[----:B------:R-:W-:-:S04]  /*3030*/  FFMA R12, -R9, R35, R52 ;  /* 0x00000023090c7223 */ /* 0x000fc80000000134 */
[----:B------:R0:W-:Y:S01]  /*3040*/  @!P2 STG.E.U16 desc[UR8][R42.64], R21 ;  /* 0x000000152a00a986 */ /* 0x0001e2000c101508 */
[----:B------:R-:W-:Y:S01]  /*3050*/  FFMA R35, R14, R12, R35 ;  /* 0x0000000c0e237223 */ /* 0x000fe20000000023 */
[----:B------:R-:W-:Y:S06]  /*3060*/  @!P0 BRA `(.L_x_32) ;  /* 0x00000000000c8947 */ /* 0x000fec0003800000 */
[----:B------:R-:W-:Y:S02]  /*3070*/  MOV R12, R52 ;  /* 0x00000034000c7202 */ /* 0x000fe40000000f00 */
[----:B------:R-:W-:-:S07]  /*3080*/  MOV R14, 0x30a0 ;  /* 0x000030a0000e7802 */ /* 0x000fce0000000f00 */
[----:B0-----:R-:W-:Y:S05]  /*3090*/  CALL.REL.NOINC `($__internal_4_$__cuda_sm3x_div_rn_noftz_f32_slowpath) ;  /* 0x0000005000307944 */ /* 0x001fea0003c00000 */
.L_x_32:
[----:B------:R-:W-:Y:S05]  /*30a0*/  BSYNC.RECONVERGENT B1 ;  /* 0x0000000000017941 */ /* 0x000fea0003800200 */
.L_x_31:
[----:B------:R-:W1:Y:S01]  /*30b0*/  LDS.128 R12, [R7+0x4080] ;  /* 0x00408000070c7984 */ /* 0x000e620000000c00 */
[----:B------:R-:W2:Y:S01]  /*30c0*/  LDCU UR5, c[0x0][0x3b8] ;  /* 0x00007700ff0577ac */ /* 0x000ea20008000800 */
[----:B------:R-:W-:Y:S02]  /*30d0*/  BSSY.RECONVERGENT B1, `(.L_x_33) ;  /* 0x000009e000017945 */ /* 0x000fe40003800200 */
[----:B------:R-:W3:Y:S01]  /*30e0*/  LDS.128 R16, [R7+0x4090] ;  /* 0x0040900007107984 */ /* 0x000ee20000000c00 */
[----:B------:R-:W4:Y:S01]  /*30f0*/  LDCU.64 UR6, c[0x0][0x398] ;  /* 0x00007300ff0677ac */ /* 0x000f220008000a00 */
[--C-:B-1----:R-:W-:Y:S02]  /*3100*/  HADD2.F32 R20, -RZ, R12.reuse.H0_H0 ;  /* 0x2000000cff147230 */ /* 0x102fe40000004100 */
[----:B0-----:R-:W-:Y:S02]  /*3110*/  HADD2.F32 R21, -RZ, R12.H1_H1 ;  /* 0x3000000cff157230 */ /* 0x001fe40000004100 */
[----:B------:R-:W-:-:S02]  /*3120*/  HADD2.F32 R23, -RZ, R13.H0_H0 ;  /* 0x2000000dff177230 */ /* 0x000fc40000004100 */
[-C--:B------:R-:W-:Y:S01]  /*3130*/  FFMA R20, R20, R35.reuse, RZ ;  /* 0x0000002314147223 */ /* 0x080fe200000000ff */
[----:B------:R-:W-:Y:S02]  /*3140*/  HADD2.F32 R13, -RZ, R13.H1_H1 ;  /* 0x3000000dff0d7230 */ /* 0x000fe40000004100 */
        /* <DEDUP_REMOVED lines=10> */
[----:B---3--:R-:W-:-:S03]  /*31f0*/  HADD2.F32 R13, -RZ, R16.H0_H0 ;  /* 0x20000010ff0d7230 */ /* 0x008fc60000004100 */
        /* <DEDUP_REMOVED lines=87> */
[----:B------:R-:W-:Y:S01]  /*3770*/  HADD2.F32 R23, -RZ, R12.H1_H1 ;  /* 0x3000000cff177230 */ /* 0x000fe20000004100 */
[----:B------:R-:W-:Y:S02]  /*3780*/  IADD3 R12, PT, PT, R32, 0x1, RZ ;  /* 0x00000001200c7810 */ /* 0x000fe40007ffe0ff */
[-C--:B------:R-:W-:Y:S01]  /*3790*/  FFMA R20, R21, R35.reuse, R20 ;  /* 0x0000002315147223 */ /* 0x080fe20000000014 */
[--C-:B------:R-:W-:Y:S01]  /*37a0*/  HADD2.F32 R21, -RZ, R13.reuse.H0_H0 ;  /* 0x2000000dff157230 */ /* 0x100fe20000004100 */
[----:B--2---:R-:W-:Y:S01]  /*37b0*/  ISETP.GE.AND P0, PT, R12, UR5, PT ;  /* 0x000000050c007c0c */ /* 0x004fe2000bf06270 */
[----:B------:R-:W-:Y:S02]  /*37c0*/  HADD2.F32 R13, -RZ, R13.H1_H1 ;  /* 0x3000000dff0d7230 */ /* 0x000fe40000004100 */
[----:B------:R-:W-:Y:S01]  /*37d0*/  FFMA R20, R23, R35, R20 ;  /* 0x0000002317147223 */ /* 0x000fe20000000014 */
[----:B------:R-:W-:-:S03]  /*37e0*/  SHF.R.S32.HI R12, RZ, 0x1f, R27 ;  /* 0x0000001fff0c7819 */ /* 0x000fc6000001141b */
[----:B------:R-:W-:Y:S01]  /*37f0*/  FFMA R20, R21, R35, R20 ;  /* 0x0000002315147223 */ /* 0x000fe20000000014 */
[----:B------:R-:W-:-:S03]  /*3800*/  HADD2.F32 R21, -RZ, R14.H0_H0 ;  /* 0x2000000eff157230 */ /* 0x000fc60000004100 */
[----:B------:R-:W-:Y:S01]  /*3810*/  FFMA R20, R13, R35, R20 ;  /* 0x000000230d147223 */ /* 0x000fe20000000014 */
[----:B------:R-:W-:-:S03]  /*3820*/  HADD2.F32 R13, -RZ, R14.H1_H1 ;  /* 0x3000000eff0d7230 */ /* 0x000fc60000004100 */
[-C--:B------:R-:W-:Y:S01]  /*3830*/  FFMA R20, R21, R35.reuse, R20 ;  /* 0x0000002315147223 */ /* 0x080fe20000000014 */
[--C-:B------:R-:W-:Y:S02]  /*3840*/  HADD2.F32 R21, -RZ, R15.reuse.H0_H0 ;  /* 0x2000000fff157230 */ /* 0x100fe40000004100 */
[----:B------:R-:W-:Y:S02]  /*3850*/  HADD2.F32 R15, -RZ, R15.H1_H1 ;  /* 0x3000000fff0f7230 */ /* 0x000fe40000004100 */
[----:B------:R-:W-:-:S04]  /*3860*/  FFMA R20, R13, R35, R20 ;  /* 0x000000230d147223 */ /* 0x000fc80000000014 */
[----:B------:R-:W-:Y:S01]  /*3870*/  FFMA R20, R21, R35, R20 ;  /* 0x0000002315147223 */ /* 0x000fe20000000014 */
[----:B-1----:R-:W-:-:S03]  /*3880*/  HADD2.F32 R13, -RZ, R16.H0_H0 ;  /* 0x20000010ff0d7230 */ /* 0x002fc60000004100 */
[-C--:B------:R-:W-:Y:S01]  /*3890*/  FFMA R20, R15, R35.reuse, R20 ;  /* 0x000000230f147223 */ /* 0x080fe20000000014 */
[----:B------:R-:W-:Y:S02]  /*38a0*/  HADD2.F32 R15, -RZ, R16.H1_H1 ;  /* 0x30000010ff0f7230 */ /* 0x000fe40000004100 */
[----:B------:R-:W0:Y:S01]  /*38b0*/  MUFU.RCP R16, R9 ;  /* 0x0000000900107308 */ /* 0x000e220000001000 */
        /* <DEDUP_REMOVED lines=13> */
[----:B------:R-:W-:-:S03]  /*3990*/  IADD3 R13, P1, P2, R30, R32, R27 ;  /* 0x000000201e0d7210 */ /* 0x000fc60007a3e01b */
[----:B------:R-:W-:Y:S01]  /*39a0*/  FFMA R19, R19, R35, R20 ;  /* 0x0000002313137223 */ /* 0x000fe20000000014 */
[----:B------:R-:W-:Y:S02]  /*39b0*/  IADD3.X R14, PT, PT, R3, RZ, R12, P1, P2 ;  /* 0x000000ff030e7210 */ /* 0x000fe40000fe440c */
[C---:B----4-:R-:W-:Y:S02]  /*39c0*/  LEA R52, P1, R13.reuse, UR6, 0x1 ;  /* 0x000000060d347c11 */ /* 0x050fe4000f8208ff */
[----:B------:R-:W-:Y:S02]  /*39d0*/  @!P0 F2FP.F16.F32.PACK_AB R12, RZ, R19 ;  /* 0x00000013ff0c823e */ /* 0x000fe400000000ff */
[--C-:B------:R-:W-:Y:S01]  /*39e0*/  LEA.HI.X R53, R13, UR7, R14.reuse, 0x1, P1 ;  /* 0x000000070d357c11 */ /* 0x100fe200088f0c0e */
[----:B0-----:R-:W-:Y:S01]  /*39f0*/  FFMA R13, -R9, R16, 1 ;  /* 0x3f800000090d7423 */ /* 0x001fe20000000110 */
[----:B------:R-:W-:-:S03]  /*3a00*/  PRMT R14, R12, 0x7610, R14 ;  /* 0x000076100c0e7816 */ /* 0x000fc6000000000e */
[----:B------:R-:W-:Y:S02]  /*3a10*/  FFMA R13, R16, R13, R16 ;  /* 0x0000000d100d7223 */ /* 0x000fe40000000010 */
[----:B------:R0:W-:Y:S01]  /*3a20*/  @!P0 STG.E.U16 desc[UR8][R52.64+0x2], R14 ;  /* 0x0000020e34008986 */ /* 0x0001e2000c101508 */
[----:B------:R-:W1:Y:S01]  /*3a30*/  FCHK P0, R33, R9 ;  /* 0x0000000921007302 */ /* 0x000e620000000000 */
[----:B------:R-:W-:-:S04]  /*3a40*/  FFMA R12, R33, R13, RZ ;  /* 0x0000000d210c7223 */ /* 0x000fc800000000ff */
[----:B------:R-:W-:-:S04]  /*3a50*/  FFMA R35, -R9, R12, R33 ;  /* 0x0000000c09237223 */ /* 0x000fc80000000121 */
[----:B------:R-:W-:Y:S01]  /*3a60*/  FFMA R35, R13, R35, R12 ;  /* 0x000000230d237223 */ /* 0x000fe2000000000c */
[----:B01----:R-:W-:Y:S06]  /*3a70*/  @!P0 BRA `(.L_x_34) ;  /* 0x00000000000c8947 */ /* 0x003fec0003800000 */
[----:B------:R-:W-:Y:S02]  /*3a80*/  MOV R12, R33 ;  /* 0x00000021000c7202 */ /* 0x000fe40000000f00 */
[----:B------:R-:W-:-:S07]  /*3a90*/  MOV R14, 0x3ab0 ;  /* 0x00003ab0000e7802 */ /* 0x000fce0000000f00 */
[----:B------:R-:W-:Y:S05]  /*3aa0*/  CALL.REL.NOINC `($__internal_4_$__cuda_sm3x_div_rn_noftz_f32_slowpath) ;  /* 0x0000004400ac7944 */ /* 0x000fea0003c00000 */
.L_x_34:
[----:B------:R-:W-:Y:S05]  /*3ab0*/  BSYNC.RECONVERGENT B1 ;  /* 0x0000000000017941 */ /* 0x000fea0003800200 */
.L_x_33:
[----:B------:R-:W0:Y:S01]  /*3ac0*/  LDS.128 R12, [R7+0x4100] ;  /* 0x00410000070c7984 */ /* 0x000e220000000c00 */
[----:B------:R-:W1:Y:S01]  /*3ad0*/  LDCU UR5, c[0x0][0x3b8] ;  /* 0x00007700ff0577ac */ /* 0x000e620008000800 */
[----:B------:R-:W-:Y:S02]  /*3ae0*/  BSSY.RECONVERGENT B1, `(.L_x_35) ;  /* 0x0000099000017945 */ /* 0x000fe40003800200 */
[----:B------:R-:W2:Y:S01]  /*3af0*/  LDS.128 R16, [R7+0x4110] ;  /* 0x0041100007107984 */ /* 0x000ea20000000c00 */
        /* <DEDUP_REMOVED lines=15> */
[----:B--2---:R-:W-:-:S03]  /*3bf0*/  HADD2.F32 R13, -RZ, R16.H0_H0 ;  /* 0x20000010ff0d7230 */ /* 0x004fc60000004100 */
        /* <DEDUP_REMOVED lines=14> */
[----:B------:R-:W2:Y:S02]  /*3ce0*/  LDS.128 R12, [R7+0x4130] ;  /* 0x00413000070c7984 */ /* 0x000ea40000000c00 */
        /* <DEDUP_REMOVED lines=19> */
[----:B--2---:R-:W-:-:S03]  /*3e20*/  HADD2.F32 R21, -RZ, R12.H0_H0 ;  /* 0x2000000cff157230 */ /* 0x004fc60000004100 */
        /* <DEDUP_REMOVED lines=56> */
[----:B-1----:R-:W-:Y:S01]  /*41b0*/  ISETP.GE.AND P0, PT, R12, UR5, PT ;  /* 0x000000050c007c0c */ /* 0x002fe2000bf06270 */
        /* <DEDUP_REMOVED lines=12> */
[----:B--2---:R-:W-:-:S03]  /*4280*/  HADD2.F32 R13, -RZ, R16.H0_H0 ;  /* 0x20000010ff0d7230 */ /* 0x004fc60000004100 */
        /* <DEDUP_REMOVED lines=23> */
[----:B------:R-:W1:Y:S01]  /*4400*/  FCHK P0, R50, R9 ;  /* 0x0000000932007302 */ /* 0x000e620000000000 */
[----:B------:R-:W-:Y:S01]  /*4410*/  FFMA R33, R14, R12, R33 ;  /* 0x0000000c0e217223 */ /* 0x000fe20000000021 */
[----:B01----:R-:W-:Y:S06]  /*4420*/  @!P0 BRA `(.L_x_36) ;  /* 0x0000000000108947 */ /* 0x003fec0003800000 */
[----:B------:R-:W-:Y:S02]  /*4430*/  MOV R12, R50 ;  /* 0x00000032000c7202 */ /* 0x000fe40000000f00 */
[----:B------:R-:W-:-:S07]  /*4440*/  MOV R14, 0x4460 ;  /* 0x00004460000e7802 */ /* 0x000fce0000000f00 */
[----:B------:R-:W-:Y:S05]  /*4450*/  CALL.REL.NOINC `($__internal_4_$__cuda_sm3x_div_rn_noftz_f32_slowpath) ;  /* 0x0000003c00407944 */ /* 0x000fea0003c00000 */
[----:B------:R-:W-:-:S07]  /*4460*/  MOV R33, R35 ;  /* 0x0000002300217202 */ /* 0x000fce0000000f00 */
.L_x_36:
[----:B------:R-:W-:Y:S05]  /*4470*/  BSYNC.RECONVERGENT B1 ;  /* 0x0000000000017941 */ /* 0x000fea0003800200 */
.L_x_35:
[----:B------:R-:W0:Y:S01]  /*4480*/  LDS.128 R12, [R7+0x4180] ;  /* 0x00418000070c7984 */ /* 0x000e220000000c00 */
[----:B------:R-:W1:Y:S01]  /*4490*/  LDCU UR5, c[0x0][0x3b8] ;  /* 0x00007700ff0577ac */ /* 0x000e620008000800 */
[----:B------:R-:W-:Y:S02]  /*44a0*/  BSSY.RECONVERGENT B1, `(.L_x_37) ;  /* 0x0000098000017945 */ /* 0x000fe40003800200 */
[----:B------:R-:W2:Y:S01]  /*44b0*/  LDS.128 R16, [R7+0x4190] ;  /* 0x0041900007107984 */ /* 0x000ea20000000c00 */
[----:B-1----:R-:W-:Y:S01]  /*44c0*/  ISETP.GE.AND P0, PT, R24, UR5, PT ;  /* 0x0000000518007c0c */ /* 0x002fe2000bf06270 */
[--C-:B0-----:R-:W-:Y:S02]  /*44d0*/  HADD2.F32 R20, -RZ, R12.reuse.H0_H0 ;  /* 0x2000000cff147230 */ /* 0x101fe40000004100 */
[----:B------:R-:W-:Y:S02]  /*44e0*/  HADD2.F32 R21, -RZ, R12.H1_H1 ;  /* 0x3000000cff157230 */ /* 0x000fe40000004100 */
        /* <DEDUP_REMOVED lines=147> */
.L_x_38:
[----:B------:R-:W-:Y:S05]  /*4e20*/  BSYNC.RECONVERGENT B1 ;  /* 0x0000000000017941 */ /* 0x000fea0003800200 */
.L_x_37:
        /* <DEDUP_REMOVED lines=154> */
.L_x_40:
[----:B------:R-:W-:Y:S05]  /*57d0*/  BSYNC.RECONVERGENT B1 ;  /* 0x0000000000017941 */ /* 0x000fea0003800200 */
.L_x_39:
        /* <DEDUP_REMOVED lines=155> */
.L_x_42:
[----:B------:R-:W-:Y:S05]  /*6190*/  BSYNC.RECONVERGENT B1 ;  /* 0x0000000000017941 */ /* 0x000fea0003800200 */
.L_x_41:
        /* <DEDUP_REMOVED lines=154> */
.L_x_44:
[----:B------:R-:W-:Y:S05]  /*6b40*/  BSYNC.RECONVERGENT B1 ;  /* 0x0000000000017941 */ /* 0x000fea0003800200 */
.L_x_43:
[----:B------:R-:W0:Y:S01]  /*6b50*/  LDS.128 R12, [R7+0x4380] ;  /* 0x00438000070c7984 */ /* 0x000e220000000c00 */
[----:B------:R-:W1:Y:S03]  /*6b60*/  LDCU UR5, c[0x0][0x3b8] ;  /* 0x00007700ff0577ac */ /* 0x000e660008000800 */
        /* <DEDUP_REMOVED lines=134> */
[----:B------:R-:W-:-:S04]  /*73d0*/  FFMA R20, R13, R33, R20 ;  /* 0x000000210d147223 */ /* 0x000fc80000000014 */
[----:B------:R-:W-:-:S05]  /*73e0*/  FFMA R12, R19, R33, R20 ;  /* 0x00000021130c7223 */ /* 0x000fca0000000014 */
[----:B------:R-:W-:-:S05]  /*73f0*/  @!P0 F2FP.F16.F32.PACK_AB R12, RZ, R12 ;  /* 0x0000000cff0c823e */ /* 0x000fca00000000ff */
[----:B------:R0:W-:Y:S01]  /*7400*/  @!P0 STG.E.U16 desc[UR8][R52.64+0xe], R12 ;  /* 0x00000e0c34008986 */ /* 0x0001e2000c101508 */
[----:B------:R-:W-:-:S13]  /*7410*/  LOP3.LUT P0, RZ, R0, 0x1f, RZ, 0xc0, !PT ;  /* 0x0000001f00ff7812 */ /* 0x000fda000780c0ff */
[----:B0-----:R-:W-:Y:S05]  /*7420*/  @P0 BRA `(.L_x_27) ;  /* 0x00000000009c0947 */ /* 0x001fea0003800000 */
[----:B------:R-:W0:Y:S02]  /*7430*/  LDC R17, c[0x0][0x3bc] ;  /* 0x0000ef00ff117b82 */ /* 0x000e240000000800 */
[----:B0-----:R-:W-:-:S04]  /*7440*/  SHF.R.S32.HI R17, RZ, 0x1f, R17 ;  /* 0x0000001fff117819 */ /* 0x001fc80000011411 */
[----:B------:R-:W-:-:S04]  /*7450*/  LOP3.LUT R12, R3, R17, RZ, 0xfc, !PT ;  /* 0x00000011030c7212 */ /* 0x000fc800078efcff */
[----:B------:R-:W-:-:S13]  /*7460*/  ISETP.NE.U32.AND P0, PT, R12, RZ, PT ;  /* 0x000000ff0c00720c */ /* 0x000fda0003f05070 */
[----:B------:R-:W-:Y:S05]  /*7470*/  @P0 BRA `(.L_x_45) ;  /* 0x0000000000540947 */ /* 0x000fea0003800000 */
[----:B------:R-:W0:Y:S02]  /*7480*/  LDCU UR5, c[0x0][0x3bc] ;  /* 0x00007780ff0577ac */ /* 0x000e240008000800 */
[----:B0-----:R-:W0:Y:S01]  /*7490*/  I2F.U32.RP R14, UR5 ;  /* 0x00000005000e7d06 */ /* 0x001e220008209000 */
[----:B------:R-:W-:-:S07]  /*74a0*/  ISETP.NE.U32.AND P2, PT, RZ, UR5, PT ;  /* 0x00000005ff007c0c */ /* 0x000fce000bf45070 */
[----:B0-----:R-:W0:Y:S02]  /*74b0*/  MUFU.RCP R14, R14 ;  /* 0x0000000e000e7308 */ /* 0x001e240000001000 */
[----:B0-----:R-:W-:-:S06]  /*74c0*/  IADD3 R12, PT, PT, R14, 0xffffffe, RZ ;  /* 0x0ffffffe0e0c7810 */ /* 0x001fcc0007ffe0ff */
[----:B------:R0:W1:Y:S02]  /*74d0*/  F2I.FTZ.U32.TRUNC.NTZ R13, R12 ;  /* 0x0000000c000d7305 */ /* 0x000064000021f000 */
[----:B0-----:R-:W-:Y:S01]  /*74e0*/  HFMA2 R12, -RZ, RZ, 0, 0 ;  /* 0x00000000ff0c7431 */ /* 0x001fe200000001ff */
[----:B-1----:R-:W-:-:S05]  /*74f0*/  IADD3 R15, PT, PT, RZ, -R13, RZ ;  /* 0x8000000dff0f7210 */ /* 0x002fca0007ffe0ff */
[----:B------:R-:W-:-:S04]  /*7500*/  IMAD R15, R15, UR5, RZ ;  /* 0x000000050f0f7c24 */ /* 0x000fc8000f8e02ff */
[----:B------:R-:W-:-:S06]  /*7510*/  IMAD.HI.U32 R13, R13, R15, R12 ;  /* 0x0000000f0d0d7227 */ /* 0x000fcc00078e000c */
[----:B------:R-:W-:-:S05]  /*7520*/  IMAD.HI.U32 R12, R13, R30, RZ ;  /* 0x0000001e0d0c7227 */ /* 0x000fca00078e00ff */
[----:B------:R-:W-:-:S05]  /*7530*/  IADD3 R13, PT, PT, -R12, RZ, RZ ;  /* 0x000000ff0c0d7210 */ /* 0x000fca0007ffe1ff */
[----:B------:R-:W-:-:S05]  /*7540*/  IMAD R13, R13, UR5, R30 ;  /* 0x000000050d0d7c24 */ /* 0x000fca000f8e021e */
[----:B------:R-:W-:-:S13]  /*7550*/  ISETP.GE.U32.AND P0, PT, R13, UR5, PT ;  /* 0x000000050d007c0c */ /* 0x000fda000bf06070 */
[----:B------:R-:W-:Y:S02]  /*7560*/  @P0 IADD3 R13, PT, PT, R13, -UR5, RZ ;  /* 0x800000050d0d0c10 */ /* 0x000fe4000fffe0ff */
[----:B------:R-:W-:Y:S02]  /*7570*/  @P0 IADD3 R12, PT, PT, R12, 0x1, RZ ;  /* 0x000000010c0c0810 */ /* 0x000fe40007ffe0ff */
[----:B------:R-:W-:Y:S02]  /*7580*/  ISETP.GE.U32.AND P1, PT, R13, UR5, PT ;  /* 0x000000050d007c0c */ /* 0x000fe4000bf26070 */
[----:B------:R-:W-:-:S11]  /*7590*/  MOV R13, RZ ;  /* 0x000000ff000d7202 */ /* 0x000fd60000000f00 */
[----:B------:R-:W-:Y:S02]  /*75a0*/  @P1 IADD3 R12, PT, PT, R12, 0x1, RZ ;  /* 0x000000010c0c1810 */ /* 0x000fe40007ffe0ff */
[----:B------:R-:W-:Y:S01]  /*75b0*/  @!P2 LOP3.LUT R12, RZ, UR5, RZ, 0x33, !PT ;  /* 0x00000005ff0cac12 */ /* 0x000fe2000f8e33ff */
[----:B------:R-:W-:Y:S06]  /*75c0*/  BRA `(.L_x_46) ;  /* 0x0000000000087947 */ /* 0x000fec0003800000 */
.L_x_45:
[----:B------:R-:W-:-:S07]  /*75d0*/  MOV R18, 0x75f0 ;  /* 0x000075f000127802 */ /* 0x000fce0000000f00 */
[----:B------:R-:W-:Y:S05]  /*75e0*/  CALL.REL.NOINC `($__internal_1_$__cuda_sm20_div_u64) ;  /* 0x0000000000947944 */ /* 0x000fea0003c00000 */
.L_x_46:
[----:B------:R-:W0:Y:S01]  /*75f0*/  LDCU.128 UR12, c[0x0][0x3a0] ;  /* 0x00007400ff0c77ac */ /* 0x000e220008000c00 */
[----:B------:R-:W-:-:S04]  /*7600*/  IADD3 R15, P0, PT, R31, R12, RZ ;  /* 0x0000000c1f0f7210 */ /* 0x000fc80007f1e0ff */
[----:B------:R-:W-:Y:S02]  /*7610*/  IADD3.X R12, PT, PT, RZ, R13, RZ, P0, !PT ;  /* 0x0000000dff0c7210 */ /* 0x000fe400007fe4ff */
[C---:B------:R-:W-:Y:S02]  /*7620*/  SHF.L.U32 R14, R15.reuse, 0x2, RZ ;  /* 0x000000020f0e7819 */ /* 0x040fe400000006ff */
[----:B------:R-:W-:Y:S02]  /*7630*/  SHF.L.U64.HI R15, R15, 0x2, R12 ;  /* 0x000000020f0f7819 */ /* 0x000fe4000001020c */
[C---:B0-----:R-:W-:Y:S02]  /*7640*/  IADD3 R12, P0, PT, R14.reuse, UR14, RZ ;  /* 0x0000000e0e0c7c10 */ /* 0x041fe4000ff1e0ff */
[----:B------:R-:W-:Y:S02]  /*7650*/  IADD3 R14, P1, PT, R14, UR12, RZ ;  /* 0x0000000c0e0e7c10 */ /* 0x000fe4000ff3e0ff */
[----:B------:R-:W-:-:S02]  /*7660*/  IADD3.X R13, PT, PT, R15, UR15, RZ, P0, !PT ;  /* 0x0000000f0f0d7c10 */ /* 0x000fc400087fe4ff */
[----:B------:R-:W-:-:S03]  /*7670*/  IADD3.X R15, PT, PT, R15, UR13, RZ, P1, !PT ;  /* 0x0000000d0f0f7c10 */ /* 0x000fc60008ffe4ff */
[----:B------:R0:W-:Y:S04]  /*7680*/  STG.E desc[UR8][R12.64], R8 ;  /* 0x000000080c007986 */ /* 0x0001e8000c101908 */
[----:B------:R0:W-:Y:S02]  /*7690*/  STG.E desc[UR8][R14.64], R9 ;  /* 0x000000090e007986 */ /* 0x0001e4000c101908 */
.L_x_27:
[----:B------:R-:W-:Y:S05]  /*76a0*/  BSYNC.RECONVERGENT B0 ;  /* 0x0000000000007941 */ /* 0x000fea0003800200 */
.L_x_26:
[----:B------:R-:W1:Y:S01]  /*76b0*/  LDCU UR5, c[0x0][0x3b8] ;  /* 0x00007700ff0577ac */ /* 0x000e620008000800 */
[----:B------:R-:W-:-:S04]  /*76c0*/  UIADD3 UR4, UPT, UPT, UR4, 0x40, URZ ;  /* 0x0000004004047890 */ /* 0x000fc8000fffe0ff */
[----:B-1----:R-:W-:Y:S01]  /*76d0*/  UISETP.GE.AND UP0, UPT, UR4, UR5, UPT ;  /* 0x000000050400728c */ /* 0x002fe2000bf06270 */
[----:B------:R-:W-:Y:S08]  /*76e0*/  BAR.SYNC.DEFER_BLOCKING 0x0 ;  /* 0x0000000000007b1d */ /* 0x000ff00000010000 */
[----:B------:R-:W-:Y:S05]  /*76f0*/  BRA.U !UP0, `(.L_x_47) ;  /* 0xffffff8d08e07547 */ /* 0x000fea000b83ffff */
[----:B------:R-:W-:Y:S05]  /*7700*/  EXIT ;  /* 0x000000000000794d */ /* 0x000fea0003800000 */
        .weak           $__internal_0_$__cuda_sm20_div_u16
        .type           $__internal_0_$__cuda_sm20_div_u16,@function
        .size           $__internal_0_$__cuda_sm20_div_u16,($__internal_1_$__cuda_sm20_div_u64 - $__internal_0_$__cuda_sm20_div_u16)
$__internal_0_$__cuda_sm20_div_u16:
[----:B------:R-:W0:Y:S01]  /*7710*/  I2F.U16 R7, R8 ;  /* 0x0000000800077306 */ /* 0x000e220000101000 */
[----:B------:R-:W-:Y:S01]  /*7720*/  HFMA2 R9, -RZ, RZ, 15, 0 ;  /* 0x4b800000ff097431 */ /* 0x000fe200000001ff */
[----:B------:R-:W-:Y:S02]  /*7730*/  I2FP.F32.U32.RZ R6, R6 ;  /* 0x0000000600067245 */ /* 0x000fe4000020d000 */
[C---:B0-----:R-:W-:Y:S02]  /*7740*/  FSETP.GEU.AND P1, PT, |R7|.reuse, 1.175494350822287508e-38, PT ;  /* 0x008000000700780b */ /* 0x041fe40003f2e200 */
[----:B------:R-:W-:Y:S02]  /*7750*/  FSETP.GT.AND P0, PT, |R7|, 8.50705917302346158658e+37, PT ;  /* 0x7e8000000700780b */ /* 0x000fe40003f04200 */
[----:B------:R-:W-:-:S04]  /*7760*/  FSEL R9, R9, 1, !P1 ;  /* 0x3f80000009097808 */ /* 0x000fc80004800000 */
[----:B------:R-:W-:Y:S02]  /*7770*/  FSEL R10, R9, 0.25, !P0 ;  /* 0x3e800000090a7808 */ /* 0x000fe40004000000 */
[----:B------:R-:W-:-:S03]  /*7780*/  ISETP.NE.U32.AND P0, PT, R8, RZ, PT ;  /* 0x000000ff0800720c */ /* 0x000fc60003f05070 */
[----:B------:R-:W-:-:S06]  /*7790*/  FMUL R9, R7, R10 ;  /* 0x0000000a07097220 */ /* 0x000fcc0000400000 */
[----:B------:R-:W0:Y:S02]  /*77a0*/  MUFU.RCP R9, R9 ;  /* 0x0000000900097308 */ /* 0x000e240000001000 */
[----:B0-----:R-:W-:-:S05]  /*77b0*/  FMUL R10, R10, R9 ;  /* 0x000000090a0a7220 */ /* 0x001fca0000400000 */
[----:B------:R-:W-:-:S05]  /*77c0*/  IADD3 R7, PT, PT, R10, 0x2, RZ ;  /* 0x000000020a077810 */ /* 0x000fca0007ffe0ff */
[----:B------:R-:W-:Y:S01]  /*77d0*/  FMUL.RZ R10, R6, R7 ;  /* 0x00000007060a7220 */ /* 0x000fe2000040c000 */
[----:B------:R-:W-:Y:S01]  /*77e0*/  HFMA2 R7, -RZ, RZ, 0, 0 ;  /* 0x00000000ff077431 */ /* 0x000fe200000001ff */
[----:B------:R-:W-:-:S04]  /*77f0*/  MOV R6, R11 ;  /* 0x0000000b00067202 */ /* 0x000fc80000000f00 */
[----:B------:R-:W0:Y:S02]  /*7800*/  F2I.U32.TRUNC.NTZ R10, R10 ;  /* 0x0000000a000a7305 */ /* 0x000e24000020f000 */
[----:B0-----:R-:W-:Y:S02]  /*7810*/  LOP3.LUT R14, R10, 0xffff, RZ, 0xc0, !PT ;  /* 0x0000ffff0a0e7812 */ /* 0x001fe400078ec0ff */
[----:B------:R-:W-:Y:S01]  /*7820*/  @!P0 MOV R14, 0xffffffff ;  /* 0xffffffff000e8802 */ /* 0x000fe20000000f00 */
[----:B------:R-:W-:Y:S06]  /*7830*/  RET.REL.NODEC R6 `(_Z23flash_attention_forwardPK6__halfS1_S1_PS_PfS3_iiii) ;  /* 0xffffff8406f07950 */ /* 0x000fec0003c3ffff */
        .weak           $__internal_1_$__cuda_sm20_div_u64
        .type           $__internal_1_$__cuda_sm20_div_u64,@function
        .size           $__internal_1_$__cuda_sm20_div_u64,($__internal_2_$__cuda_sm20_rcp_rn_f32_slowpath - $__internal_1_$__cuda_sm20_div_u64)
$__internal_1_$__cuda_sm20_div_u64:
[----:B------:R-:W0:Y:S02]  /*7840*/  LDCU UR5, c[0x0][0x3bc] ;  /* 0x00007780ff0577ac */ /* 0x000e240008000800 */
[----:B0-----:R-:W-:-:S06]  /*7850*/  MOV R16, UR5 ;  /* 0x0000000500107c02 */ /* 0x001fcc0008000f00 */
[----:B------:R-:W0:Y:S08]  /*7860*/  I2F.U64.RP R16, R16 ;  /* 0x0000001000107312 */ /* 0x000e300000309000 */
[----:B0-----:R-:W0:Y:S02]  /*7870*/  MUFU.RCP R12, R16 ;  /* 0x00000010000c7308 */ /* 0x001e240000001000 */
[----:B0-----:R-:W-:-:S06]  /*7880*/  IADD3 R12, PT, PT, R12, 0x1ffffffe, RZ ;  /* 0x1ffffffe0c0c7810 */ /* 0x001fcc0007ffe0ff */
[----:B------:R-:W0:Y:S02]  /*7890*/  F2I.U64.TRUNC R12, R12 ;  /* 0x0000000c000c7311 */ /* 0x000e24000020d800 */
[----:B0-----:R-:W-:-:S04]  /*78a0*/  IMAD.WIDE.U32 R14, R12, UR5, RZ ;  /* 0x000000050c0e7c25 */ /* 0x001fc8000f8e00ff */
[----:B------:R-:W-:Y:S01]  /*78b0*/  IMAD R15, R12, R17, R15 ;  /* 0x000000110c0f7224 */ /* 0x000fe200078e020f */
[----:B------:R-:W-:-:S03]  /*78c0*/  IADD3 R19, P0, PT, RZ, -R14, RZ ;  /* 0x8000000eff137210 */ /* 0x000fc60007f1e0ff */
[----:B------:R-:W-:Y:S02]  /*78d0*/  IMAD R15, R13, UR5, R15 ;  /* 0x000000050d0f7c24 */ /* 0x000fe4000f8e020f */
[----:B------:R-:W-:-:S03]  /*78e0*/  IMAD.HI.U32 R14, R12, R19, RZ ;  /* 0x000000130c0e7227 */ /* 0x000fc600078e00ff */
[----:B------:R-:W-:Y:S02]  /*78f0*/  IADD3.X R21, PT, PT, RZ, ~R15, RZ, P0, !PT ;  /* 0x8000000fff157210 */ /* 0x000fe400007fe4ff */
[----:B------:R-:W-:-:S03]  /*7900*/  MOV R15, R12 ;  /* 0x0000000c000f7202 */ /* 0x000fc60000000f00 */
[-C--:B------:R-:W-:Y:S02]  /*7910*/  IMAD R23, R13, R21.reuse, RZ ;  /* 0x000000150d177224 */ /* 0x080fe400078e02ff */
[----:B------:R-:W-:-:S04]  /*7920*/  IMAD.WIDE.U32 R14, P0, R12, R21, R14 ;  /* 0x000000150c0e7225 */ /* 0x000fc8000780000e */
[----:B------:R-:W-:-:S04]  /*7930*/  IMAD.HI.U32 R21, R13, R21, RZ ;  /* 0x000000150d157227 */ /* 0x000fc800078e00ff */
[----:B------:R-:W-:-:S05]  /*7940*/  IMAD.HI.U32 R14, P1, R13, R19, R14 ;  /* 0x000000130d0e7227 */ /* 0x000fca000782000e */
[----:B------:R-:W-:Y:S02]  /*7950*/  IADD3 R15, P2, PT, R23, R14, RZ ;  /* 0x0000000e170f7210 */ /* 0x000fe40007f5e0ff */
[----:B------:R-:W-:-:S03]  /*7960*/  IADD3.X R14, PT, PT, R21, R13, RZ, P0, !PT ;  /* 0x0000000d150e7210 */ /* 0x000fc600007fe4ff */
[----:B------:R-:W-:Y:S01]  /*7970*/  IMAD.WIDE.U32 R12, R15, UR5, RZ ;  /* 0x000000050f0c7c25 */ /* 0x000fe2000f8e00ff */
[----:B------:R-:W-:-:S03]  /*7980*/  IADD3.X R19, PT, PT, RZ, RZ, R14, P2, P1 ;  /* 0x000000ffff137210 */ /* 0x000fc600017e240e */
[----:B------:R-:W-:Y:S01]  /*7990*/  IMAD R14, R15, R17, R13 ;  /* 0x000000110f0e7224 */ /* 0x000fe200078e020d */
[----:B------:R-:W-:-:S03]  /*79a0*/  IADD3 R13, P0, PT, RZ, -R12, RZ ;  /* 0x8000000cff0d7210 */ /* 0x000fc60007f1e0ff */
[----:B------:R-:W-:Y:S02]  /*79b0*/  IMAD R12, R19, UR5, R14 ;  /* 0x00000005130c7c24 */ /* 0x000fe4000f8e020e */
[----:B------:R-:W-:-:S03]  /*79c0*/  IMAD.HI.U32 R14, R15, R13, RZ ;  /* 0x0000000d0f0e7227 */ /* 0x000fc600078e00ff */
[----:B------:R-:W-:-:S05]  /*79d0*/  IADD3.X R12, PT, PT, RZ, ~R12, RZ, P0, !PT ;  /* 0x8000000cff0c7210 */ /* 0x000fca00007fe4ff */
[----:B------:R-:W-:-:S04]  /*79e0*/  IMAD.WIDE.U32 R14, P0, R15, R12, R14 ;  /* 0x0000000c0f0e7225 */ /* 0x000fc8000780000e */
[C---:B------:R-:W-:Y:S02]  /*79f0*/  IMAD R16, R19.reuse, R12, RZ ;  /* 0x0000000c13107224 */ /* 0x040fe400078e02ff */
[----:B------:R-:W-:-:S04]  /*7a00*/  IMAD.HI.U32 R15, P1, R19, R13, R14 ;  /* 0x0000000d130f7227 */ /* 0x000fc8000782000e */
[----:B------:R-:W-:Y:S02]  /*7a10*/  HFMA2 R13, -RZ, RZ, 0, 0 ;  /* 0x00000000ff0d7431 */ /* 0x000fe400000001ff */
[----:B------:R-:W-:Y:S01]  /*7a20*/  IMAD.HI.U32 R12, R19, R12, RZ ;  /* 0x0000000c130c7227 */ /* 0x000fe200078e00ff */
[----:B------:R-:W-:-:S04]  /*7a30*/  IADD3 R15, P2, PT, R16, R15, RZ ;  /* 0x0000000f100f7210 */ /* 0x000fc80007f5e0ff */
[----:B------:R-:W-:Y:S01]  /*7a40*/  IADD3.X R19, PT, PT, R12, R19, RZ, P0, !PT ;  /* 0x000000130c137210 */ /* 0x000fe200007fe4ff */
[----:B------:R-:W-:-:S03]  /*7a50*/  IMAD.HI.U32 R12, R15, R30, RZ ;  /* 0x0000001e0f0c7227 */ /* 0x000fc600078e00ff */
[----:B------:R-:W-:Y:S01]  /*7a60*/  IADD3.X R19, PT, PT, RZ, RZ, R19, P2, P1 ;  /* 0x000000ffff137210 */ /* 0x000fe200017e2413 */
[----:B------:R-:W-:-:S04]  /*7a70*/  IMAD.WIDE.U32 R12, R15, R3, R12 ;  /* 0x000000030f0c7225 */ /* 0x000fc800078e000c */
[C---:B------:R-:W-:Y:S02]  /*7a80*/  IMAD R15, R19.reuse, R3, RZ ;  /* 0x00000003130f7224 */ /* 0x040fe400078e02ff */
[----:B------:R-:W-:-:S04]  /*7a90*/  IMAD.HI.U32 R12, P0, R19, R30, R12 ;  /* 0x0000001e130c7227 */ /* 0x000fc8000780000c */
[----:B------:R-:W-:Y:S01]  /*7aa0*/  IMAD.HI.U32 R14, R19, R3, RZ ;  /* 0x00000003130e7227 */ /* 0x000fe200078e00ff */
[----:B------:R-:W-:-:S04]  /*7ab0*/  IADD3 R15, P1, PT, R15, R12, RZ ;  /* 0x0000000c0f0f7210 */ /* 0x000fc80007f3e0ff */
[----:B------:R-:W-:Y:S01]  /*7ac0*/  IADD3.X R14, PT, PT, R14, RZ, RZ, P0, !PT ;  /* 0x000000ff0e0e7210 */ /* 0x000fe200007fe4ff */
[----:B------:R-:W-:-:S03]  /*7ad0*/  IMAD.WIDE.U32 R12, R15, UR5, RZ ;  /* 0x000000050f0c7c25 */ /* 0x000fc6000f8e00ff */
[----:B------:R-:W-:Y:S01]  /*7ae0*/  IADD3.X R14, PT, PT, RZ, R14, RZ, P1, !PT ;  /* 0x0000000eff0e7210 */ /* 0x000fe20000ffe4ff */
[----:B------:R-:W-:Y:S01]  /*7af0*/  IMAD R13, R15, R17, R13 ;  /* 0x000000110f0d7224 */ /* 0x000fe200078e020d */
[----:B------:R-:W-:-:S03]  /*7b00*/  IADD3 R19, P1, PT, -R12, R30, RZ ;  /* 0x0000001e0c137210 */ /* 0x000fc60007f3e1ff */
[----:B------:R-:W-:Y:S01]  /*7b10*/  IMAD R12, R14, UR5, R13 ;  /* 0x000000050e0c7c24 */ /* 0x000fe2000f8e020d */
[----:B------:R-:W-:-:S04]  /*7b20*/  ISETP.GE.U32.AND P0, PT, R19, UR5, PT ;  /* 0x0000000513007c0c */ /* 0x000fc8000bf06070 */
[----:B------:R-:W-:Y:S02]  /*7b30*/  IADD3.X R22, PT, PT, ~R12, R3, RZ, P1, !PT ;  /* 0x000000030c167210 */ /* 0x000fe40000ffe5ff */
[----:B------:R-:W-:Y:S02]  /*7b40*/  IADD3 R16, P1, PT, R19, -UR5, RZ ;  /* 0x8000000513107c10 */ /* 0x000fe4000ff3e0ff */
[----:B------:R-:W-:Y:S02]  /*7b50*/  IADD3 R12, P2, PT, R15, 0x1, RZ ;  /* 0x000000010f0c7810 */ /* 0x000fe40007f5e0ff */
[----:B------:R-:W-:Y:S02]  /*7b60*/  ISETP.GE.U32.AND.EX P0, PT, R22, R17, PT, P0 ;  /* 0x000000111600720c */ /* 0x000fe40003f06100 */
[----:B------:R-:W-:Y:S02]  /*7b70*/  IADD3.X R20, PT, PT, ~R17, R22, RZ, P1, !PT ;  /* 0x0000001611147210 */ /* 0x000fe40000ffe5ff */
[----:B------:R-:W-:-:S02]  /*7b80*/  IADD3.X R13, PT, PT, RZ, R14, RZ, P2, !PT ;  /* 0x0000000eff0d7210 */ /* 0x000fc400017fe4ff */
[----:B------:R-:W-:Y:S02]  /*7b90*/  SEL R16, R16, R19, P0 ;  /* 0x0000001310107207 */ /* 0x000fe40000000000 */
[----:B------:R-:W-:Y:S02]  /*7ba0*/  SEL R15, R12, R15, P0 ;  /* 0x0000000f0c0f7207 */ /* 0x000fe40000000000 */
[----:B------:R-:W-:Y:S02]  /*7bb0*/  SEL R20, R20, R22, P0 ;  /* 0x0000001614147207 */ /* 0x000fe40000000000 */
[----:B------:R-:W-:Y:S02]  /*7bc0*/  SEL R14, R13, R14, P0 ;  /* 0x0000000e0d0e7207 */ /* 0x000fe40000000000 */
[----:B------:R-:W-:Y:S02]  /*7bd0*/  ISETP.GE.U32.AND P0, PT, R16, UR5, PT ;  /* 0x0000000510007c0c */ /* 0x000fe4000bf06070 */
[----:B------:R-:W-:-:S02]  /*7be0*/  IADD3 R12, P2, PT, R15, 0x1, RZ ;  /* 0x000000010f0c7810 */ /* 0x000fc40007f5e0ff */
[----:B------:R-:W-:Y:S02]  /*7bf0*/  ISETP.NE.U32.AND P1, PT, RZ, UR5, PT ;  /* 0x00000005ff007c0c */ /* 0x000fe4000bf25070 */
[----:B------:R-:W-:Y:S02]  /*7c00*/  ISETP.GE.U32.AND.EX P0, PT, R20, R17, PT, P0 ;  /* 0x000000111400720c */ /* 0x000fe40003f06100 */
[----:B------:R-:W-:Y:S02]  /*7c10*/  IADD3.X R13, PT, PT, RZ, R14, RZ, P2, !PT ;  /* 0x0000000eff0d7210 */ /* 0x000fe400017fe4ff */
[----:B------:R-:W-:Y:S02]  /*7c20*/  MOV R19, 0x0 ;  /* 0x0000000000137802 */ /* 0x000fe40000000f00 */
[----:B------:R-:W-:Y:S02]  /*7c30*/  ISETP.NE.AND.EX P1, PT, R17, RZ, PT, P1 ;  /* 0x000000ff1100720c */ /* 0x000fe40003f25310 */
[----:B------:R-:W-:-:S02]  /*7c40*/  SEL R12, R12, R15, P0 ;  /* 0x0000000f0c0c7207 */ /* 0x000fc40000000000 */
[----:B------:R-:W-:Y:S02]  /*7c50*/  SEL R13, R13, R14, P0 ;  /* 0x0000000e0d0d7207 */ /* 0x000fe40000000000 */
[----:B------:R-:W-:Y:S02]  /*7c60*/  SEL R12, R12, 0xffffffff, P1 ;  /* 0xffffffff0c0c7807 */ /* 0x000fe40000800000 */
[----:B------:R-:W-:Y:S01]  /*7c70*/  SEL R13, R13, 0xffffffff, P1 ;  /* 0xffffffff0d0d7807 */ /* 0x000fe20000800000 */
[----:B------:R-:W-:Y:S06]  /*7c80*/  RET.REL.NODEC R18 `(_Z23flash_attention_forwardPK6__halfS1_S1_PS_PfS3_iiii) ;  /* 0xffffff8012dc7950 */ /* 0x000fec0003c3ffff */
        .weak           $__internal_2_$__cuda_sm20_rcp_rn_f32_slowpath
        .type           $__internal_2_$__cuda_sm20_rcp_rn_f32_slowpath,@function
        .size           $__internal_2_$__cuda_sm20_rcp_rn_f32_slowpath,($__internal_3_$__cuda_sm20_sqrt_rn_f32_slowpath - $__internal_2_$__cuda_sm20_rcp_rn_f32_slowpath)
$__internal_2_$__cuda_sm20_rcp_rn_f32_slowpath:
[----:B------:R-:W-:-:S04]  /*7c90*/  SHF.L.U32 R5, R4, 0x1, RZ ;  /* 0x0000000104057819 */ /* 0x000fc800000006ff */
[----:B------:R-:W-:-:S04]  /*7ca0*/  SHF.R.U32.HI R12, RZ, 0x18, R5 ;  /* 0x00000018ff0c7819 */ /* 0x000fc80000011605 */
[----:B------:R-:W-:-:S13]  /*7cb0*/  ISETP.NE.U32.AND P0, PT, R12, RZ, PT ;  /* 0x000000ff0c00720c */ /* 0x000fda0003f05070 */
[----:B------:R-:W-:Y:S05]  /*7cc0*/  @P0 BRA `(.L_x_48) ;  /* 0x00000000002c0947 */ /* 0x000fea0003800000 */
[----:B------:R-:W-:-:S04]  /*7cd0*/  SHF.L.U32 R5, R4, 0x1, RZ ;  /* 0x0000000104057819 */ /* 0x000fc800000006ff */
[----:B------:R-:W-:-:S13]  /*7ce0*/  ISETP.NE.AND P0, PT, R5, RZ, PT ;  /* 0x000000ff0500720c */ /* 0x000fda0003f05270 */
[----:B------:R2:W3:Y:S01]  /*7cf0*/  @!P0 MUFU.RCP R5, R4 ;  /* 0x0000000400058308 */ /* 0x0004e20000001000 */
[----:B------:R-:W-:Y:S05]  /*7d00*/  @!P0 BRA `(.L_x_49) ;  /* 0x0000000000a48947 */ /* 0x000fea0003800000 */
[----:B------:R-:W-:-:S04]  /*7d10*/  FFMA R6, R4, 1.84467440737095516160e+19, RZ ;  /* 0x5f80000004067823 */ /* 0x000fc800000000ff */
[----:B---3--:R-:W2:Y:S02]  /*7d20*/  MUFU.RCP R5, R6 ;  /* 0x0000000600057308 */ /* 0x008ea40000001000 */
[----:B--2---:R-:W-:-:S04]  /*7d30*/  FFMA R4, R6, R5, -1 ;  /* 0xbf80000006047423 */ /* 0x004fc80000000005 */
[----:B------:R-:W-:-:S04]  /*7d40*/  FADD.FTZ R4, -R4, -RZ ;  /* 0x800000ff04047221 */ /* 0x000fc80000010100 */
[----:B------:R-:W-:-:S04]  /*7d50*/  FFMA R4, R5, R4, R5 ;  /* 0x0000000405047223 */ /* 0x000fc80000000005 */
[----:B------:R-:W-:Y:S01]  /*7d60*/  FFMA R5, R4, 1.84467440737095516160e+19, RZ ;  /* 0x5f80000004057823 */ /* 0x000fe200000000ff */
[----:B------:R-:W-:Y:S06]  /*7d70*/  BRA `(.L_x_49) ;  /* 0x0000000000887947 */ /* 0x000fec0003800000 */
.L_x_48:
[----:B------:R-:W-:-:S04]  /*7d80*/  IADD3 R14, PT, PT, R12, -0xfd, RZ ;  /* 0xffffff030c0e7810 */ /* 0x000fc80007ffe0ff */
[----:B------:R-:W-:-:S13]  /*7d90*/  ISETP.GT.U32.AND P0, PT, R14, 0x1, PT ;  /* 0x000000010e00780c */ /* 0x000fda0003f04070 */
[----:B------:R-:W-:Y:S05]  /*7da0*/  @P0 BRA `(.L_x_50) ;  /* 0x0000000000780947 */ /* 0x000fea0003800000 */
[----:B------:R-:W-:Y:S01]  /*7db0*/  LOP3.LUT R5, R4, 0x7fffff, RZ, 0xc0, !PT ;  /* 0x007fffff04057812 */ /* 0x000fe200078ec0ff */
[----:B------:R-:W-:-:S03]  /*7dc0*/  HFMA2 R11, -RZ, RZ, 0, 1.78813934326171875e-07 ;  /* 0x00000003ff0b7431 */ /* 0x000fc600000001ff */
[----:B------:R-:W-:-:S04]  /*7dd0*/  LOP3.LUT R5, R5, 0x3f800000, RZ, 0xfc, !PT ;  /* 0x3f80000005057812 */ /* 0x000fc800078efcff */
[----:B------:R-:W0:Y:S01]  /*7de0*/  MUFU.RCP R6, R5 ;  /* 0x0000000500067308 */ /* 0x000e220000001000 */
[----:B------:R-:W-:Y:S01]  /*7df0*/  SHF.L.U32 R11, R11, R14, RZ ;  /* 0x0000000e0b0b7219 */ /* 0x000fe200000006ff */
[----:B0-----:R-:W-:-:S04]  /*7e00*/  FFMA R8, R5, R6, -1 ;  /* 0xbf80000005087423 */ /* 0x001fc80000000006 */
[----:B------:R-:W-:-:S04]  /*7e10*/  FADD.FTZ R9, -R8, -RZ ;  /* 0x800000ff08097221 */ /* 0x000fc80000010100 */
[CCC-:B------:R-:W-:Y:S01]  /*7e20*/  FFMA.RM R8, R6.reuse, R9.reuse, R6.reuse ;  /* 0x0000000906087223 */ /* 0x1c0fe20000004006 */
[----:B------:R-:W-:-:S04]  /*7e30*/  FFMA.RP R9, R6, R9, R6 ;  /* 0x0000000906097223 */ /* 0x000fc80000008006 */
[C---:B------:R-:W-:Y:S02]  /*7e40*/  LOP3.LUT R6, R8.reuse, 0x7fffff, RZ, 0xc0, !PT ;  /* 0x007fffff08067812 */ /* 0x040fe400078ec0ff */
[----:B------:R-:W-:Y:S02]  /*7e50*/  FSETP.NEU.FTZ.AND P0, PT, R8, R9, PT ;  /* 0x000000090800720b */ /* 0x000fe40003f1d000 */
[----:B------:R-:W-:Y:S02]  /*7e60*/  LOP3.LUT R6, R6, 0x800000, RZ, 0xfc, !PT ;  /* 0x0080000006067812 */ /* 0x000fe400078efcff */
[----:B------:R-:W-:Y:S02]  /*7e70*/  SEL R8, RZ, 0xffffffff, !P0 ;  /* 0xffffffffff087807 */ /* 0x000fe40004000000 */
[----:B------:R-:W-:Y:S02]  /*7e80*/  LOP3.LUT R11, R11, R6, RZ, 0xc0, !PT ;  /* 0x000000060b0b7212 */ /* 0x000fe400078ec0ff */
[----:B------:R-:W-:-:S02]  /*7e90*/  IADD3 R5, PT, PT, -R8, RZ, RZ ;  /* 0x000000ff08057210 */ /* 0x000fc40007ffe1ff */
[-C--:B------:R-:W-:Y:S02]  /*7ea0*/  SHF.R.U32.HI R11, RZ, R14.reuse, R11 ;  /* 0x0000000eff0b7219 */ /* 0x080fe4000001160b */
[----:B------:R-:W-:Y:S02]  /*7eb0*/  LOP3.LUT P1, RZ, R5, R14, R6, 0xf8, !PT ;  /* 0x0000000e05ff7212 */ /* 0x000fe4000782f806 */
[C---:B------:R-:W-:Y:S02]  /*7ec0*/  LOP3.LUT P0, RZ, R11.reuse, 0x1, RZ, 0xc0, !PT ;  /* 0x000000010bff7812 */ /* 0x040fe4000780c0ff */
[----:B------:R-:W-:-:S04]  /*7ed0*/  LOP3.LUT P2, RZ, R11, 0x2, RZ, 0xc0, !PT ;  /* 0x000000020bff7812 */ /* 0x000fc8000784c0ff */
[----:B------:R-:W-:Y:S02]  /*7ee0*/  PLOP3.LUT P0, PT, P0, P1, P2, 0xe0, 0x0 ;  /* 0x000000000000781c */ /* 0x000fe40000703c20 */
[----:B------:R-:W-:Y:S02]  /*7ef0*/  LOP3.LUT P1, RZ, R4, 0x7fffff, RZ, 0xc0, !PT ;  /* 0x007fffff04ff7812 */ /* 0x000fe4000782c0ff */
[----:B------:R-:W-:-:S04]  /*7f00*/  SEL R5, RZ, 0x1, !P0 ;  /* 0x00000001ff057807 */ /* 0x000fc80004000000 */
[----:B------:R-:W-:-:S04]  /*7f10*/  IADD3 R5, PT, PT, -R5, RZ, RZ ;  /* 0x000000ff05057210 */ /* 0x000fc80007ffe1ff */
[----:B------:R-:W-:Y:S02]  /*7f20*/  ISETP.GE.AND P0, PT, R5, RZ, PT ;  /* 0x000000ff0500720c */ /* 0x000fe40003f06270 */
[----:B------:R-:W-:-:S04]  /*7f30*/  IADD3 R5, PT, PT, R12, -0xfc, RZ ;  /* 0xffffff040c057810 */ /* 0x000fc80007ffe0ff */
[----:B------:R-:W-:-:S07]  /*7f40*/  SHF.R.U32.HI R5, RZ, R5, R6 ;  /* 0x00000005ff057219 */ /* 0x000fce0000011606 */
[----:B------:R-:W-:-:S04]  /*7f50*/  @!P0 IADD3 R5, PT, PT, R5, 0x1, RZ ;  /* 0x0000000105058810 */ /* 0x000fc80007ffe0ff */
[----:B------:R-:W-:-:S04]  /*7f60*/  @!P1 SHF.L.U32 R5, R5, 0x1, RZ ;  /* 0x0000000105059819 */ /* 0x000fc800000006ff */
[----:B------:R-:W-:Y:S01]  /*7f70*/  LOP3.LUT R5, R5, 0x80000000, R4, 0xf8, !PT ;  /* 0x8000000005057812 */ /* 0x000fe200078ef804 */
[----:B------:R-:W-:Y:S06]  /*7f80*/  BRA `(.L_x_49) ;  /* 0x0000000000047947 */ /* 0x000fec0003800000 */
.L_x_50:
[----:B------:R0:W1:Y:S02]  /*7f90*/  MUFU.RCP R5, R4 ;  /* 0x0000000400057308 */ /* 0x0000640000001000 */
.L_x_49:
[----:B-1-3--:R-:W-:Y:S02]  /*7fa0*/  MOV R29, R5 ;  /* 0x00000005001d7202 */ /* 0x00afe40000000f00 */
[----:B0-2---:R-:W-:Y:S02]  /*7fb0*/  MOV R4, R10 ;  /* 0x0000000a00047202 */ /* 0x005fe40000000f00 */
[----:B------:R-:W-:-:S04]  /*7fc0*/  MOV R5, 0x0 ;  /* 0x0000000000057802 */ /* 0x000fc80000000f00 */
[----:B------:R-:W-:Y:S05]  /*7fd0*/  RET.REL.NODEC R4 `(_Z23flash_attention_forwardPK6__halfS1_S1_PS_PfS3_iiii) ;  /* 0xffffff8004087950 */ /* 0x000fea0003c3ffff */
        .weak           $__internal_3_$__cuda_sm20_sqrt_rn_f32_slowpath
        .type           $__internal_3_$__cuda_sm20_sqrt_rn_f32_slowpath,@function
        .size           $__internal_3_$__cuda_sm20_sqrt_rn_f32_slowpath,($__internal_4_$__cuda_sm3x_div_rn_noftz_f32_slowpath - $__internal_3_$__cuda_sm20_sqrt_rn_f32_slowpath)
$__internal_3_$__cuda_sm20_sqrt_rn_f32_slowpath:
[----:B------:R-:W-:-:S13]  /*7fe0*/  LOP3.LUT P0, RZ, R4, 0x7fffffff, RZ, 0xc0, !PT ;  /* 0x7fffffff04ff7812 */ /* 0x000fda000780c0ff */
[----:B------:R-:W-:Y:S01]  /*7ff0*/  @!P0 MOV R5, R4 ;  /* 0x0000000400058202 */ /* 0x000fe20000000f00 */
[----:B------:R-:W-:Y:S06]  /*8000*/  @!P0 BRA `(.L_x_51) ;  /* 0x0000000000448947 */ /* 0x000fec0003800000 */
[----:B------:R-:W-:-:S13]  /*8010*/  FSETP.GEU.FTZ.AND P0, PT, R4, RZ, PT ;  /* 0x000000ff0400720b */ /* 0x000fda0003f1e000 */
[----:B------:R-:W-:Y:S01]  /*8020*/  @!P0 MOV R5, 0x7fffffff ;  /* 0x7fffffff00058802 */ /* 0x000fe20000000f00 */
[----:B------:R-:W-:Y:S06]  /*8030*/  @!P0 BRA `(.L_x_51) ;  /* 0x0000000000388947 */ /* 0x000fec0003800000 */
[----:B------:R-:W-:-:S13]  /*8040*/  FSETP.GTU.FTZ.AND P0, PT, |R4|, +INF , PT ;  /* 0x7f8000000400780b */ /* 0x000fda0003f1c200 */
[----:B------:R-:W-:Y:S01]  /*8050*/  @P0 FADD.FTZ R5, R4, 1 ;  /* 0x3f80000004050421 */ /* 0x000fe20000010000 */
[----:B------:R-:W-:Y:S06]  /*8060*/  @P0 BRA `(.L_x_51) ;  /* 0x00000000002c0947 */ /* 0x000fec0003800000 */
[----:B------:R-:W-:-:S13]  /*8070*/  FSETP.NEU.FTZ.AND P0, PT, |R4|, +INF , PT ;  /* 0x7f8000000400780b */ /* 0x000fda0003f1d200 */
[----:B------:R-:W-:Y:S01]  /*8080*/  @!P0 MOV R5, R4 ;  /* 0x0000000400058202 */ /* 0x000fe20000000f00 */
[----:B------:R-:W-:Y:S06]  /*8090*/  @!P0 BRA `(.L_x_51) ;  /* 0x0000000000208947 */ /* 0x000fec0003800000 */
[----:B------:R-:W-:-:S04]  /*80a0*/  FFMA R4, R4, 1.84467440737095516160e+19, RZ ;  /* 0x5f80000004047823 */ /* 0x000fc800000000ff */
[----:B------:R-:W0:Y:S02]  /*80b0*/  MUFU.RSQ R5, R4 ;  /* 0x0000000400057308 */ /* 0x000e240000001400 */
[----:B0-----:R-:W-:Y:S01]  /*80c0*/  FMUL.FTZ R9, R4, R5 ;  /* 0x0000000504097220 */ /* 0x001fe20000410000 */
[----:B------:R-:W-:-:S03]  /*80d0*/  FMUL.FTZ R5, R5, 0.5 ;  /* 0x3f00000005057820 */ /* 0x000fc60000410000 */
[----:B------:R-:W-:-:S04]  /*80e0*/  FADD.FTZ R6, -R9, -RZ ;  /* 0x800000ff09067221 */ /* 0x000fc80000010100 */
[----:B------:R-:W-:-:S04]  /*80f0*/  FFMA R6, R9, R6, R4 ;  /* 0x0000000609067223 */ /* 0x000fc80000000004 */
[----:B------:R-:W-:-:S04]  /*8100*/  FFMA R5, R6, R5, R9 ;  /* 0x0000000506057223 */ /* 0x000fc80000000009 */
[----:B------:R-:W-:-:S07]  /*8110*/  FMUL.FTZ R5, R5, 2.3283064365386962891e-10 ;  /* 0x2f80000005057820 */ /* 0x000fce0000410000 */
.L_x_51:
[----:B------:R-:W-:Y:S01]  /*8120*/  MOV R6, R5 ;  /* 0x0000000500067202 */ /* 0x000fe20000000f00 */
[----:B------:R-:W-:Y:S01]  /*8130*/  HFMA2 R5, -RZ, RZ, 0, 0 ;  /* 0x00000000ff057431 */ /* 0x000fe200000001ff */
[----:B------:R-:W-:-:S04]  /*8140*/  MOV R4, R8 ;  /* 0x0000000800047202 */ /* 0x000fc80000000f00 */
[----:B------:R-:W-:Y:S05]  /*8150*/  RET.REL.NODEC R4 `(_Z23flash_attention_forwardPK6__halfS1_S1_PS_PfS3_iiii) ;  /* 0xffffff7c04a87950 */ /* 0x000fea0003c3ffff */
        .weak           $__internal_4_$__cuda_sm3x_div_rn_noftz_f32_slowpath
        .type           $__internal_4_$__cuda_sm3x_div_rn_noftz_f32_slowpath,@function
        .size           $__internal_4_$__cuda_sm3x_div_rn_noftz_f32_slowpath,(.L_x_68 - $__internal_4_$__cuda_sm3x_div_rn_noftz_f32_slowpath)
$__internal_4_$__cuda_sm3x_div_rn_noftz_f32_slowpath:
[----:B------:R-:W-:Y:S01]  /*8160*/  SHF.R.U32.HI R13, RZ, 0x17, R9 ;  /* 0x00000017ff0d7819 */ /* 0x000fe20000011609 */
[----:B------:R-:W-:Y:S01]  /*8170*/  BSSY.RECONVERGENT B2, `(.L_x_52) ;  /* 0x0000063000027945 */ /* 0x000fe20003800200 */
[----:B------:R-:W-:Y:S02]  /*8180*/  SHF.R.U32.HI R15, RZ, 0x17, R12 ;  /* 0x00000017ff0f7819 */ /* 0x000fe4000001160c */
[----:B------:R-:W-:Y:S02]  /*8190*/  LOP3.LUT R13, R13, 0xff, RZ, 0xc0, !PT ;  /* 0x000000ff0d0d7812 */ /* 0x000fe400078ec0ff */
[----:B------:R-:W-:Y:S02]  /*81a0*/  LOP3.LUT R18, R15, 0xff, RZ, 0xc0, !PT ;  /* 0x000000ff0f127812 */ /* 0x000fe400078ec0ff */
[----:B------:R-:W-:Y:S02]  /*81b0*/  IADD3 R19, PT, PT, R13, -0x1, RZ ;  /* 0xffffffff0d137810 */ /* 0x000fe40007ffe0ff */
[----:B------:R-:W-:-:S02]  /*81c0*/  IADD3 R16, PT, PT, R18, -0x1, RZ ;  /* 0xffffffff12107810 */ /* 0x000fc40007ffe0ff */
[----:B------:R-:W-:Y:S02]  /*81d0*/  ISETP.GT.U32.AND P0, PT, R19, 0xfd, PT ;  /* 0x000000fd1300780c */ /* 0x000fe40003f04070 */
[----:B------:R-:W-:Y:S02]  /*81e0*/  MOV R17, R9 ;  /* 0x0000000900117202 */ /* 0x000fe40000000f00 */
[----:B------:R-:W-:-:S13]  /*81f0*/  ISETP.GT.U32.OR P0, PT, R16, 0xfd, P0 ;  /* 0x000000fd1000780c */ /* 0x000fda0000704470 */
[----:B------:R-:W-:Y:S01]  /*8200*/  @!P0 MOV R15, RZ ;  /* 0x000000ff000f8202 */ /* 0x000fe20000000f00 */
[----:B------:R-:W-:Y:S06]  /*8210*/  @!P0 BRA `(.L_x_53) ;  /* 0x00000000005c8947 */ /* 0x000fec0003800000 */
[----:B------:R-:W-:Y:S02]  /*8220*/  FSETP.GTU.FTZ.AND P0, PT, |R12|, +INF , PT ;  /* 0x7f8000000c00780b */ /* 0x000fe40003f1c200 */
[----:B------:R-:W-:-:S04]  /*8230*/  FSETP.GTU.FTZ.AND P1, PT, |R9|, +INF , PT ;  /* 0x7f8000000900780b */ /* 0x000fc80003f3c200 */
[----:B------:R-:W-:-:S13]  /*8240*/  PLOP3.LUT P0, PT, P0, P1, PT, 0xf8, 0x8f ;  /* 0x00000000008f781c */ /* 0x000fda0000703f70 */
[----:B------:R-:W-:Y:S05]  /*8250*/  @P0 BRA `(.L_x_54) ;  /* 0x00000004004c0947 */ /* 0x000fea0003800000 */
[----:B------:R-:W-:-:S13]  /*8260*/  LOP3.LUT P0, RZ, R17, 0x7fffffff, R12, 0xc8, !PT ;  /* 0x7fffffff11ff7812 */ /* 0x000fda000780c80c */
[----:B------:R-:W-:Y:S05]  /*8270*/  @!P0 BRA `(.L_x_55) ;  /* 0x00000004003c8947 */ /* 0x000fea0003800000 */
[C---:B------:R-:W-:Y:S02]  /*8280*/  FSETP.NEU.FTZ.AND P1, PT, |R12|.reuse, +INF , PT ;  /* 0x7f8000000c00780b */ /* 0x040fe40003f3d200 */
[----:B------:R-:W-:Y:S02]  /*8290*/  FSETP.NEU.FTZ.AND P3, PT, |R9|, +INF , PT ;  /* 0x7f8000000900780b */ /* 0x000fe40003f7d200 */
[----:B------:R-:W-:-:S11]  /*82a0*/  FSETP.NEU.FTZ.AND P0, PT, |R12|, +INF , PT ;  /* 0x7f8000000c00780b */ /* 0x000fd60003f1d200 */
[----:B------:R-:W-:Y:S05]  /*82b0*/  @!P3 BRA !P1, `(.L_x_55) ;  /* 0x00000004002cb947 */ /* 0x000fea0004800000 */
[----:B------:R-:W-:-:S04]  /*82c0*/  LOP3.LUT P1, RZ, R12, 0x7fffffff, RZ, 0xc0, !PT ;  /* 0x7fffffff0cff7812 */ /* 0x000fc8000782c0ff */
[----:B------:R-:W-:-:S13]  /*82d0*/  PLOP3.LUT P1, PT, P3, P1, PT, 0x2f, 0xf2 ;  /* 0x0000000000f2781c */ /* 0x000fda0001f22577 */
[----:B------:R-:W-:Y:S05]  /*82e0*/  @P1 BRA `(.L_x_56) ;  /* 0x0000000400181947 */ /* 0x000fea0003800000 */
[----:B------:R-:W-:-:S04]  /*82f0*/  LOP3.LUT P1, RZ, R17, 0x7fffffff, RZ, 0xc0, !PT ;  /* 0x7fffffff11ff7812 */ /* 0x000fc8000782c0ff */
[----:B------:R-:W-:-:S13]  /*8300*/  PLOP3.LUT P0, PT, P0, P1, PT, 0x2f, 0xf2 ;  /* 0x0000000000f2781c */ /* 0x000fda0000702577 */
[----:B------:R-:W-:Y:S05]  /*8310*/  @P0 BRA `(.L_x_57) ;  /* 0x0000000400000947 */ /* 0x000fea0003800000 */
[----:B------:R-:W-:Y:S02]  /*8320*/  ISETP.GE.AND P0, PT, R16, RZ, PT ;  /* 0x000000ff1000720c */ /* 0x000fe40003f06270 */
[----:B------:R-:W-:-:S11]  /*8330*/  ISETP.GE.AND P1, PT, R19, RZ, PT ;  /* 0x000000ff1300720c */ /* 0x000fd60003f26270 */
[----:B------:R-:W-:Y:S01]  /*8340*/  @P0 MOV R15, RZ ;  /* 0x000000ff000f0202 */ /* 0x000fe20000000f00 */
[----:B------:R-:W-:Y:S01]  /*8350*/  @!P0 FFMA R12, R12, 1.84467440737095516160e+19, RZ ;  /* 0x5f8000000c0c8823 */ /* 0x000fe200000000ff */
[----:B------:R-:W-:Y:S01]  /*8360*/  @!P0 MOV R15, 0xffffffc0 ;  /* 0xffffffc0000f8802 */ /* 0x000fe20000000f00 */
[----:B------:R-:W-:-:S03]  /*8370*/  @!P1 FFMA R17, R9, 1.84467440737095516160e+19, RZ ;  /* 0x5f80000009119823 */ /* 0x000fc600000000ff */
[----:B------:R-:W-:-:S07]  /*8380*/  @!P1 IADD3 R15, PT, PT, R15, 0x40, RZ ;  /* 0x000000400f0f9810 */ /* 0x000fce0007ffe0ff */
.L_x_53:
[----:B------:R-:W-:Y:S01]  /*8390*/  LEA R16, R13, 0xc0800000, 0x17 ;  /* 0xc08000000d107811 */ /* 0x000fe200078eb8ff */
[----:B------:R-:W-:Y:S01]  /*83a0*/  BSSY.RECONVERGENT B3, `(.L_x_58) ;  /* 0x0000036000037945 */ /* 0x000fe20003800200 */
[----:B------:R-:W-:Y:S02]  /*83b0*/  IADD3 R18, PT, PT, R18, -0x7f, RZ ;  /* 0xffffff8112127810 */ /* 0x000fe40007ffe0ff */
[----:B------:R-:W-:-:S03]  /*83c0*/  IADD3 R20, PT, PT, -R16, R17, RZ ;  /* 0x0000001110147210 */ /* 0x000fc60007ffe1ff */
[----:B------:R-:W-:Y:S01]  /*83d0*/  IMAD R12, R18, -0x800000, R12 ;  /* 0xff800000120c7824 */ /* 0x000fe200078e020c */
[----:B------:R-:W0:Y:S01]  /*83e0*/  MUFU.RCP R17, R20 ;  /* 0x0000001400117308 */ /* 0x000e220000001000 */
[----:B------:R-:W-:Y:S01]  /*83f0*/  FADD.FTZ R19, -R20, -RZ ;  /* 0x800000ff14137221 */ /* 0x000fe20000010100 */
[----:B------:R-:W-:-:S04]  /*8400*/  IADD3 R18, PT, PT, R18, 0x7f, -R13 ;  /* 0x0000007f12127810 */ /* 0x000fc80007ffe80d */
[----:B------:R-:W-:Y:S01]  /*8410*/  IADD3 R18, PT, PT, R18, R15, RZ ;  /* 0x0000000f12127210 */ /* 0x000fe20007ffe0ff */
[----:B0-----:R-:W-:-:S04]  /*8420*/  FFMA R16, R17, R19, 1 ;  /* 0x3f80000011107423 */ /* 0x001fc80000000013 */
[----:B------:R-:W-:-:S04]  /*8430*/  FFMA R17, R17, R16, R17 ;  /* 0x0000001011117223 */ /* 0x000fc80000000011 */
[----:B------:R-:W-:-:S04]  /*8440*/  FFMA R16, R12, R17, RZ ;  /* 0x000000110c107223 */ /* 0x000fc800000000ff */
[----:B------:R-:W-:-:S04]  /*8450*/  FFMA R21, R19, R16, R12 ;  /* 0x0000001013157223 */ /* 0x000fc8000000000c */
[----:B------:R-:W-:-:S04]  /*8460*/  FFMA R16, R17, R21, R16 ;  /* 0x0000001511107223 */ /* 0x000fc80000000010 */
[----:B------:R-:W-:-:S04]  /*8470*/  FFMA R19, R19, R16, R12 ;  /* 0x0000001013137223 */ /* 0x000fc8000000000c */
[----:B------:R-:W-:-:S05]  /*8480*/  FFMA R12, R17, R19, R16 ;  /* 0x00000013110c7223 */ /* 0x000fca0000000010 */
[----:B------:R-:W-:-:S04]  /*8490*/  SHF.R.U32.HI R13, RZ, 0x17, R12 ;  /* 0x00000017ff0d7819 */ /* 0x000fc8000001160c */
[----:B------:R-:W-:-:S04]  /*84a0*/  LOP3.LUT R13, R13, 0xff, RZ, 0xc0, !PT ;  /* 0x000000ff0d0d7812 */ /* 0x000fc800078ec0ff */
[----:B------:R-:W-:-:S04]  /*84b0*/  IADD3 R20, PT, PT, R13, R18, RZ ;  /* 0x000000120d147210 */ /* 0x000fc80007ffe0ff */
[----:B------:R-:W-:-:S04]  /*84c0*/  IADD3 R13, PT, PT, R20, -0x1, RZ ;  /* 0xffffffff140d7810 */ /* 0x000fc80007ffe0ff */
[----:B------:R-:W-:-:S13]  /*84d0*/  ISETP.GE.U32.AND P0, PT, R13, 0xfe, PT ;  /* 0x000000fe0d00780c */ /* 0x000fda0003f06070 */
[----:B------:R-:W-:Y:S05]  /*84e0*/  @!P0 BRA `(.L_x_59) ;  /* 0x0000000000808947 */ /* 0x000fea0003800000 */
[----:B------:R-:W-:-:S13]  /*84f0*/  ISETP.GT.AND P0, PT, R20, 0xfe, PT ;  /* 0x000000fe1400780c */ /* 0x000fda0003f04270 */
[----:B------:R-:W-:Y:S05]  /*8500*/  @P0 BRA `(.L_x_60) ;  /* 0x00000000006c0947 */ /* 0x000fea0003800000 */
[----:B------:R-:W-:-:S13]  /*8510*/  ISETP.GE.AND P0, PT, R20, 0x1, PT ;  /* 0x000000011400780c */ /* 0x000fda0003f06270 */
[----:B------:R-:W-:Y:S05]  /*8520*/  @P0 BRA `(.L_x_61) ;  /* 0x0000000000740947 */ /* 0x000fea0003800000 */
[----:B------:R-:W-:Y:S02]  /*8530*/  ISETP.GE.AND P0, PT, R20, -0x18, PT ;  /* 0xffffffe81400780c */ /* 0x000fe40003f06270 */
[----:B------:R-:W-:-:S11]  /*8540*/  LOP3.LUT R12, R12, 0x80000000, RZ, 0xc0, !PT ;  /* 0x800000000c0c7812 */ /* 0x000fd600078ec0ff */
[----:B------:R-:W-:Y:S05]  /*8550*/  @!P0 BRA `(.L_x_61) ;  /* 0x0000000000688947 */ /* 0x000fea0003800000 */
[-CC-:B------:R-:W-:Y:S01]  /*8560*/  FFMA.RZ R13, R17, R19.reuse, R16.reuse ;  /* 0x00000013110d7223 */ /* 0x180fe2000000c010 */
[C---:B------:R-:W-:Y:S02]  /*8570*/  IADD3 R18, PT, PT, R20.reuse, 0x20, RZ ;  /* 0x0000002014127810 */ /* 0x040fe40007ffe0ff */
[C---:B------:R-:W-:Y:S02]  /*8580*/  ISETP.NE.AND P3, PT, R20.reuse, RZ, PT ;  /* 0x000000ff1400720c */ /* 0x040fe40003f65270 */
[----:B------:R-:W-:Y:S01]  /*8590*/  LOP3.LUT R15, R13, 0x7fffff, RZ, 0xc0, !PT ;  /* 0x007fffff0d0f7812 */ /* 0x000fe200078ec0ff */
[CCC-:B------:R-:W-:Y:S01]  /*85a0*/  FFMA.RP R13, R17.reuse, R19.reuse, R16.reuse ;  /* 0x00000013110d7223 */ /* 0x1c0fe20000008010 */
[----:B------:R-:W-:Y:S01]  /*85b0*/  FFMA.RM R16, R17, R19, R16 ;  /* 0x0000001311107223 */ /* 0x000fe20000004010 */
[----:B------:R-:W-:Y:S02]  /*85c0*/  ISETP.NE.AND P1, PT, R20, RZ, PT ;  /* 0x000000ff1400720c */ /* 0x000fe40003f25270 */
[----:B------:R-:W-:-:S02]  /*85d0*/  LOP3.LUT R15, R15, 0x800000, RZ, 0xfc, !PT ;  /* 0x008000000f0f7812 */ /* 0x000fc400078efcff */
[----:B------:R-:W-:Y:S02]  /*85e0*/  IADD3 R17, PT, PT, -R20, RZ, RZ ;  /* 0x000000ff14117210 */ /* 0x000fe40007ffe1ff */
[----:B------:R-:W-:Y:S02]  /*85f0*/  SHF.L.U32 R18, R15, R18, RZ ;  /* 0x000000120f127219 */ /* 0x000fe400000006ff */
[----:B------:R-:W-:Y:S02]  /*8600*/  FSETP.NEU.FTZ.AND P0, PT, R13, R16, PT ;  /* 0x000000100d00720b */ /* 0x000fe40003f1d000 */
[----:B------:R-:W-:Y:S02]  /*8610*/  SEL R16, R17, RZ, P3 ;  /* 0x000000ff11107207 */ /* 0x000fe40001800000 */
[----:B------:R-:W-:Y:S02]  /*8620*/  ISETP.NE.AND P1, PT, R18, RZ, P1 ;  /* 0x000000ff1200720c */ /* 0x000fe40000f25270 */
[----:B------:R-:W-:-:S02]  /*8630*/  SHF.R.U32.HI R16, RZ, R16, R15 ;  /* 0x00000010ff107219 */ /* 0x000fc4000001160f */
[----:B------:R-:W-:Y:S02]  /*8640*/  PLOP3.LUT P0, PT, P0, P1, PT, 0xf8, 0x8f ;  /* 0x00000000008f781c */ /* 0x000fe40000703f70 */
[----:B------:R-:W-:Y:S02]  /*8650*/  SHF.R.U32.HI R18, RZ, 0x1, R16 ;  /* 0x00000001ff127819 */ /* 0x000fe40000011610 */
[----:B------:R-:W-:-:S04]  /*8660*/  SEL R13, RZ, 0x1, !P0 ;  /* 0x00000001ff0d7807 */ /* 0x000fc80004000000 */
[----:B------:R-:W-:-:S04]  /*8670*/  LOP3.LUT R13, R13, 0x1, R18, 0xf8, !PT ;  /* 0x000000010d0d7812 */ /* 0x000fc800078ef812 */
[----:B------:R-:W-:-:S04]  /*8680*/  LOP3.LUT R13, R13, R16, RZ, 0xc0, !PT ;  /* 0x000000100d0d7212 */ /* 0x000fc800078ec0ff */
[----:B------:R-:W-:-:S04]  /*8690*/  IADD3 R13, PT, PT, R18, R13, RZ ;  /* 0x0000000d120d7210 */ /* 0x000fc80007ffe0ff */
[----:B------:R-:W-:Y:S01]  /*86a0*/  LOP3.LUT R12, R13, R12, RZ, 0xfc, !PT ;  /* 0x0000000c0d0c7212 */ /* 0x000fe200078efcff */
[----:B------:R-:W-:Y:S06]  /*86b0*/  BRA `(.L_x_61) ;  /* 0x0000000000107947 */ /* 0x000fec0003800000 */
.L_x_60:
[----:B------:R-:W-:-:S04]  /*86c0*/  LOP3.LUT R12, R12, 0x80000000, RZ, 0xc0, !PT ;  /* 0x800000000c0c7812 */ /* 0x000fc800078ec0ff */
[----:B------:R-:W-:Y:S01]  /*86d0*/  LOP3.LUT R12, R12, 0x7f800000, RZ, 0xfc, !PT ;  /* 0x7f8000000c0c7812 */ /* 0x000fe200078efcff */
[----:B------:R-:W-:Y:S06]  /*86e0*/  BRA `(.L_x_61) ;  /* 0x0000000000047947 */ /* 0x000fec0003800000 */
.L_x_59:
[----:B------:R-:W-:-:S07]  /*86f0*/  LEA R12, R18, R12, 0x17 ;  /* 0x0000000c120c7211 */ /* 0x000fce00078eb8ff */
.L_x_61:
[----:B------:R-:W-:Y:S05]  /*8700*/  BSYNC.RECONVERGENT B3 ;  /* 0x0000000000037941 */ /* 0x000fea0003800200 */
.L_x_58:
[----:B------:R-:W-:Y:S05]  /*8710*/  BRA `(.L_x_62) ;  /* 0x0000000000207947 */ /* 0x000fea0003800000 */
.L_x_57:
[----:B------:R-:W-:-:S04]  /*8720*/  LOP3.LUT R12, R17, 0x80000000, R12, 0x48, !PT ;  /* 0x80000000110c7812 */ /* 0x000fc800078e480c */
[----:B------:R-:W-:Y:S01]  /*8730*/  LOP3.LUT R12, R12, 0x7f800000, RZ, 0xfc, !PT ;  /* 0x7f8000000c0c7812 */ /* 0x000fe200078efcff */
[----:B------:R-:W-:Y:S06]  /*8740*/  BRA `(.L_x_62) ;  /* 0x0000000000147947 */ /* 0x000fec0003800000 */
.L_x_56:
[----:B------:R-:W-:Y:S01]  /*8750*/  LOP3.LUT R12, R17, 0x80000000, R12, 0x48, !PT ;  /* 0x80000000110c7812 */ /* 0x000fe200078e480c */
[----:B------:R-:W-:Y:S06]  /*8760*/  BRA `(.L_x_62) ;  /* 0x00000000000c7947 */ /* 0x000fec0003800000 */
.L_x_55:
[----:B------:R-:W0:Y:S01]  /*8770*/  MUFU.RSQ R12, -QNAN ;  /* 0xffc00000000c7908 */ /* 0x000e220000001400 */
[----:B------:R-:W-:Y:S05]  /*8780*/  BRA `(.L_x_62) ;  /* 0x0000000000047947 */ /* 0x000fea0003800000 */
.L_x_54:
[----:B------:R-:W-:-:S07]  /*8790*/  FADD.FTZ R12, R12, R9 ;  /* 0x000000090c0c7221 */ /* 0x000fce0000010000 */
.L_x_62:
[----:B------:R-:W-:Y:S05]  /*87a0*/  BSYNC.RECONVERGENT B2 ;  /* 0x0000000000027941 */ /* 0x000fea0003800200 */
.L_x_52:
[----:B------:R-:W-:Y:S01]  /*87b0*/  HFMA2 R13, -RZ, RZ, 0, 0 ;  /* 0x00000000ff0d7431 */ /* 0x000fe200000001ff */
[----:B0-----:R-:W-:Y:S02]  /*87c0*/  MOV R35, R12 ;  /* 0x0000000c00237202 */ /* 0x001fe40000000f00 */
[----:B------:R-:W-:-:S04]  /*87d0*/  MOV R12, R14 ;  /* 0x0000000e000c7202 */ /* 0x000fc80000000f00 */
[----:B------:R-:W-:Y:S05]  /*87e0*/  RET.REL.NODEC R12 `(_Z23flash_attention_forwardPK6__halfS1_S1_PS_PfS3_iiii) ;  /* 0xffffff780c047950 */ /* 0x000fea0003c3ffff */
.L_x_63:
[----:B------:R-:W-:-:S00]  /*87f0*/  BRA `(.L_x_63) ;  /* 0xfffffffc00fc7947 */ /* 0x000fc0000383ffff */
[----:B------:R-:W-:-:S00]  /*8800*/  NOP ;  /* 0x0000000000007918 */ /* 0x000fc00000000000 */
[----:B------:R-:W-:-:S00]  /*8810*/  NOP ;  /* 0x0000000000007918 */ /* 0x000fc00000000000 */
[----:B------:R-:W-:-:S00]  /*8820*/  NOP ;  /* 0x0000000000007918 */ /* 0x000fc00000000000 */
[----:B------:R-:W-:-:S00]  /*8830*/  NOP ;  /* 0x0000000000007918 */ /* 0x000fc00000000000 */
[----:B------:R-:W-:-:S00]  /*8840*/  NOP ;  /* 0x0000000000007918 */ /* 0x000fc00000000000 */
[----:B------:R-:W-:-:S00]  /*8850*/  NOP ;  /* 0x0000000000007918 */ /* 0x000fc00000000000 */
[----:B------:R-:W-:-:S00]  /*8860*/  NOP ;  /* 0x0000000000007918 */ /* 0x000fc00000000000 */
[----:B------:R-:W-:-:S00]  /*8870*/  NOP ;  /* 0x0000000000007918 */ /* 0x000fc00000000000 */
.L_x_68:


//--------------------- .nv.shared._Z23flash_attention_forwardPK6__halfS1_S1_PS_PfS3_iiii --------------------------
	.section	.nv.shared._Z23flash_attention_forwardPK6__halfS1_S1_PS_PfS3_iiii,"aw",@nobits
	.sectionflags	@""
	.align	16
.nv.shared._Z23flash_attention_forwardPK6__halfS1_S1_PS_PfS3_iiii:
	.zero		42496


//--------------------- .nv.shared.reserved.0     --------------------------
	.section	.nv.shared.reserved.0,"aw",@nobits
	.weak		__nv_reservedSMEM_offset_0_alias
	.size		__nv_reservedSMEM_offset_0_alias, 0, 64
	.other		__nv_reservedSMEM_offset_0_alias,@"STO_CUDA_RESERVED_SHARED STV_DEFAULT"
__nv_reservedSMEM_offset_0_alias:
	.zero		0
	.zero		64


//--------------------- .nv.constant0._Z23flash_attention_forwardPK6__halfS1_S1_PS_PfS3_iiii --------------------------
	.section	.nv.constant0._Z23flash_attention_forwardPK6__halfS1_S1_PS_PfS3_iiii,"a",@progbits
	.sectionflags	@""
	.align	4
.nv.constant0._Z23flash_attention_forwardPK6__halfS1_S1_PS_PfS3_iiii:
	.zero		960


//--------------------- SYMBOLS --------------------------

	.type		.nv.reservedSmem.offset0,@object
	.size		.nv.reservedSmem.offset0,0x4
	.type		.nv.reservedSmem.cap,@object
	.size		.nv.reservedSmem.cap,0x4
